	.target	sm_100a

	.elftype	@"ET_EXEC"


//--------------------- .note.nv.tkinfo           --------------------------
	.section	.note.nv.tkinfo,"",@"SHT_NOTE"
	.sectionflags	@"SHF_NOTE_NV_TKINFO"
	.tkinfo
        /*0018*/ 	.word	0x00000002
        /*0030*/ 	.string	""
        /*0030*/ 	.string	"ptxas"
        /*0030*/ 	.string	"Cuda compilation tools, release 13.0, V13.0.88"
        /*0030*/ 	.string	"Build cuda_13.0.r13.0/compiler.36424714_0"
        /*0030*/ 	.string	"-arch sm_100a -m 64 "



//--------------------- .note.nv.cuinfo           --------------------------
	.section	.note.nv.cuinfo,"",@"SHT_NOTE"
	.sectionflags	@"SHF_NOTE_NV_CUINFO"
        /*0018*/ 	.short	0x0002
        /*001a*/ 	.short	0x0064
        /*001c*/ 	.short	0x0082
	.zero		2


//--------------------- .nv.info                  --------------------------
	.section	.nv.info,"",@"SHT_CUDA_INFO"
	.align	4


	//----- nvinfo : EIATTR_REGCOUNT
	.align		4
        /*0000*/ 	.byte	0x04, 0x2f
        /*0002*/ 	.short	(.L_19 - .L_18)
	.align		4
.L_18:
        /*0004*/ 	.word	index@(_ZN7cutlass13device_kernelINS_4gemm6kernel13GemmUniversalIN4cute5tupleIJiiiiEEENS1_10collective13CollectiveMmaINS1_41MainloopSm100TmaUmmaWarpSpecializedSparseILi2ELi2ELi1ENS5_IJNS4_1CILi1EEESB_SB_EEEEENS5_IJNSA_ILi128EEENSA_ILi256EEESE_EEENS_6half_tENS5_IJNS4_6LayoutINS5_IJiNS5_IJNSA_ILi2EEEiEEEiEEENS5_IJlNS5_IJSB_SJ_EEElEEEEENSI_INS5_IJNS5_IJNS5_IJNSA_ILi8EEESJ_SP_EEEiEEENS5_IJNS5_IJNSA_ILi16EEESJ_NSA_ILi4EEEEEEiEEEiEEENS5_IJNS5_IJNS5_IJSE_SS_NSA_ILi2048EEEEEENSA_ILi16384EEEEEENS5_IJNS5_IJSB_NSA_ILi1024EEENSA_ILi32EEEEEElEEElEEEEEEEESH_NS5_IJlSB_lEEENS4_8TiledMMAINS4_8MMA_AtomIJNS4_27SM100_MMA_F16BF16_SS_SPARSEISH_SH_fLi128ELi256ELNS4_4UMMA5MajorE0ELS1D_0ELNS1C_7ScaleInE0ELS1E_0EEEEEENSI_ISC_NS5_IJNSA_ILi0EEES1H_S1H_EEEEENS5_IJNS4_10UnderscoreES1K_S1K_EEEEENS4_13SM90_TMA_LOADENS4_14ComposedLayoutINS4_7SwizzleILi3ELi4ELi3EEENS4_25smem_sparse_ptr_flag_bitsILi2ELi16EEENSI_INS5_IJNS5_IJSB_SP_EEENS5_IJSJ_NSA_ILi64EEEEEEEEENS5_IJNS5_IJS1H_SE_EEESM_EEEEEEEvNS4_8identityES1N_NS1O_IS1Q_NS4_18smem_ptr_flag_bitsILi16EEENSI_INS5_IJSP_S1U_EEENS5_IJS1U_SB_EEEEEEEvS21_EENS_8epilogue10collective18CollectiveEpilogueINS29_23Sm100TmaWarpSpecializedILi3ELi2ELi32ELb1ELb0EEEJSG_NS5_IJNSI_ISE_SB_EENSI_IS12_SB_EEEEEfNS5_IJSB_llEEEfS2H_NS29_6fusion15FusionCallbacksIS2D_NS2I_17LinearCombinationIffffLNS_15FloatRoundStyleE2EEESG_S2G_JEEENS4_5SM1004TMEM4LOAD26SM100_TMEM_LOAD_32dp32b32xES1N_NS1O_INS1P_ILi2ELi5ELi2EEENS22_ILi32EEENSI_INS5_IJS12_ST_EEENS5_IJSB_S12_EEEEEEENS4_39AutoVectorizingCopyWithAssumedAlignmentILi128EEENS4_14SM90_TMA_STOREES2X_S2Z_S2Z_EEEvvEEEEvNT_6ParamsE)
        /*0008*/ 	.word	0x0000006f


	//----- nvinfo : EIATTR_FRAME_SIZE
	.align		4
.L_19:
        /*000c*/ 	.byte	0x04, 0x11
        /*000e*/ 	.short	(.L_21 - .L_20)
	.align		4
.L_20:
        /*0010*/ 	.word	index@($__internal_2_$__cuda_sm10x_tcgen05_guardrail_trap_unallocated_columns_being_dealloced)
        /*0014*/ 	.word	0x00000000


	//----- nvinfo : EIATTR_FRAME_SIZE
	.align		4
.L_21:
        /*0018*/ 	.byte	0x04, 0x11
        /*001a*/ 	.short	(.L_23 - .L_22)
	.align		4
.L_22:
        /*001c*/ 	.word	index@($__internal_1_$__cuda_sm10x_tcgen05_guardrail_trap_phase_invalid_during_alloc)
        /*0020*/ 	.word	0x00000000


	//----- nvinfo : EIATTR_FRAME_SIZE
	.align		4
.L_23:
        /*0024*/ 	.byte	0x04, 0x11
        /*0026*/ 	.short	(.L_25 - .L_24)
	.align		4
.L_24:
        /*0028*/ 	.word	index@($__internal_0_$__cuda_sm10x_tcgen05_guardrail_trap_col_being_dealloced_not_returned_by_alloc)
        /*002c*/ 	.word	0x00000000


	//----- nvinfo : EIATTR_FRAME_SIZE
	.align		4
.L_25:
        /*0030*/ 	.byte	0x04, 0x11
        /*0032*/ 	.short	(.L_27 - .L_26)
	.align		4
.L_26:
        /*0034*/ 	.word	index@(_ZN7cutlass13device_kernelINS_4gemm6kernel13GemmUniversalIN4cute5tupleIJiiiiEEENS1_10collective13CollectiveMmaINS1_41MainloopSm100TmaUmmaWarpSpecializedSparseILi2ELi2ELi1ENS5_IJNS4_1CILi1EEESB_SB_EEEEENS5_IJNSA_ILi128EEENSA_ILi256EEESE_EEENS_6half_tENS5_IJNS4_6LayoutINS5_IJiNS5_IJNSA_ILi2EEEiEEEiEEENS5_IJlNS5_IJSB_SJ_EEElEEEEENSI_INS5_IJNS5_IJNS5_IJNSA_ILi8EEESJ_SP_EEEiEEENS5_IJNS5_IJNSA_ILi16EEESJ_NSA_ILi4EEEEEEiEEEiEEENS5_IJNS5_IJNS5_IJSE_SS_NSA_ILi2048EEEEEENSA_ILi16384EEEEEENS5_IJNS5_IJSB_NSA_ILi1024EEENSA_ILi32EEEEEElEEElEEEEEEEESH_NS5_IJlSB_lEEENS4_8TiledMMAINS4_8MMA_AtomIJNS4_27SM100_MMA_F16BF16_SS_SPARSEISH_SH_fLi128ELi256ELNS4_4UMMA5MajorE0ELS1D_0ELNS1C_7ScaleInE0ELS1E_0EEEEEENSI_ISC_NS5_IJNSA_ILi0EEES1H_S1H_EEEEENS5_IJNS4_10UnderscoreES1K_S1K_EEEEENS4_13SM90_TMA_LOADENS4_14ComposedLayoutINS4_7SwizzleILi3ELi4ELi3EEENS4_25smem_sparse_ptr_flag_bitsILi2ELi16EEENSI_INS5_IJNS5_IJSB_SP_EEENS5_IJSJ_NSA_ILi64EEEEEEEEENS5_IJNS5_IJS1H_SE_EEESM_EEEEEEEvNS4_8identityES1N_NS1O_IS1Q_NS4_18smem_ptr_flag_bitsILi16EEENSI_INS5_IJSP_S1U_EEENS5_IJS1U_SB_EEEEEEEvS21_EENS_8epilogue10collective18CollectiveEpilogueINS29_23Sm100TmaWarpSpecializedILi3ELi2ELi32ELb1ELb0EEEJSG_NS5_IJNSI_ISE_SB_EENSI_IS12_SB_EEEEEfNS5_IJSB_llEEEfS2H_NS29_6fusion15FusionCallbacksIS2D_NS2I_17LinearCombinationIffffLNS_15FloatRoundStyleE2EEESG_S2G_JEEENS4_5SM1004TMEM4LOAD26SM100_TMEM_LOAD_32dp32b32xES1N_NS1O_INS1P_ILi2ELi5ELi2EEENS22_ILi32EEENSI_INS5_IJS12_ST_EEENS5_IJSB_S12_EEEEEEENS4_39AutoVectorizingCopyWithAssumedAlignmentILi128EEENS4_14SM90_TMA_STOREES2X_S2Z_S2Z_EEEvvEEEEvNT_6ParamsE)
        /*0038*/ 	.word	0x00000000


	//----- nvinfo : EIATTR_MIN_STACK_SIZE
	.align		4
.L_27:
        /*003c*/ 	.byte	0x04, 0x12
        /*003e*/ 	.short	(.L_29 - .L_28)
	.align		4
.L_28:
        /*0040*/ 	.word	index@(_ZN7cutlass13device_kernelINS_4gemm6kernel13GemmUniversalIN4cute5tupleIJiiiiEEENS1_10collective13CollectiveMmaINS1_41MainloopSm100TmaUmmaWarpSpecializedSparseILi2ELi2ELi1ENS5_IJNS4_1CILi1EEESB_SB_EEEEENS5_IJNSA_ILi128EEENSA_ILi256EEESE_EEENS_6half_tENS5_IJNS4_6LayoutINS5_IJiNS5_IJNSA_ILi2EEEiEEEiEEENS5_IJlNS5_IJSB_SJ_EEElEEEEENSI_INS5_IJNS5_IJNS5_IJNSA_ILi8EEESJ_SP_EEEiEEENS5_IJNS5_IJNSA_ILi16EEESJ_NSA_ILi4EEEEEEiEEEiEEENS5_IJNS5_IJNS5_IJSE_SS_NSA_ILi2048EEEEEENSA_ILi16384EEEEEENS5_IJNS5_IJSB_NSA_ILi1024EEENSA_ILi32EEEEEElEEElEEEEEEEESH_NS5_IJlSB_lEEENS4_8TiledMMAINS4_8MMA_AtomIJNS4_27SM100_MMA_F16BF16_SS_SPARSEISH_SH_fLi128ELi256ELNS4_4UMMA5MajorE0ELS1D_0ELNS1C_7ScaleInE0ELS1E_0EEEEEENSI_ISC_NS5_IJNSA_ILi0EEES1H_S1H_EEEEENS5_IJNS4_10UnderscoreES1K_S1K_EEEEENS4_13SM90_TMA_LOADENS4_14ComposedLayoutINS4_7SwizzleILi3ELi4ELi3EEENS4_25smem_sparse_ptr_flag_bitsILi2ELi16EEENSI_INS5_IJNS5_IJSB_SP_EEENS5_IJSJ_NSA_ILi64EEEEEEEEENS5_IJNS5_IJS1H_SE_EEESM_EEEEEEEvNS4_8identityES1N_NS1O_IS1Q_NS4_18smem_ptr_flag_bitsILi16EEENSI_INS5_IJSP_S1U_EEENS5_IJS1U_SB_EEEEEEEvS21_EENS_8epilogue10collective18CollectiveEpilogueINS29_23Sm100TmaWarpSpecializedILi3ELi2ELi32ELb1ELb0EEEJSG_NS5_IJNSI_ISE_SB_EENSI_IS12_SB_EEEEEfNS5_IJSB_llEEEfS2H_NS29_6fusion15FusionCallbacksIS2D_NS2I_17LinearCombinationIffffLNS_15FloatRoundStyleE2EEESG_S2G_JEEENS4_5SM1004TMEM4LOAD26SM100_TMEM_LOAD_32dp32b32xES1N_NS1O_INS1P_ILi2ELi5ELi2EEENS22_ILi32EEENSI_INS5_IJS12_ST_EEENS5_IJSB_S12_EEEEEEENS4_39AutoVectorizingCopyWithAssumedAlignmentILi128EEENS4_14SM90_TMA_STOREES2X_S2Z_S2Z_EEEvvEEEEvNT_6ParamsE)
        /*0044*/ 	.word	0x00000000
.L_29:


//--------------------- .nv.compat                --------------------------
	.section	.nv.compat,"",@"SHT_CUDA_COMPAT_INFO"
	.align	4
        /*0000*/ 	.byte	0x02, 0x09, 0x01, 0x00, 0x02, 0x02, 0x02, 0x00, 0x02, 0x05, 0x05, 0x00, 0x03, 0x07, 0x01, 0x01
        /*0010*/ 	.byte	0x02, 0x03, 0x01, 0x00, 0x02, 0x06, 0x01, 0x00, 0x04, 0x0b, 0x08, 0x00, 0x09, 0x00, 0x00, 0x00
        /*0020*/ 	.byte	0x00, 0x00, 0x00, 0x00


//--------------------- .nv.info._ZN7cutlass13device_kernelINS_4gemm6kernel13GemmUniversalIN4cute5tupleIJiiiiEEENS1_10collective13CollectiveMmaINS1_41MainloopSm100TmaUmmaWarpSpecializedSparseILi2ELi2ELi1ENS5_IJNS4_1CILi1EEESB_SB_EEEEENS5_IJNSA_ILi128EEENSA_ILi256EEESE_EEENS_6half_tENS5_IJNS4_6LayoutINS5_IJiNS5_IJNSA_ILi2EEEiEEEiEEENS5_IJlNS5_IJSB_SJ_EEElEEEEENSI_INS5_IJNS5_IJNS5_IJNSA_ILi8EEESJ_SP_EEEiEEENS5_IJNS5_IJNSA_ILi16EEESJ_NSA_ILi4EEEEEEiEEEiEEENS5_IJNS5_IJNS5_IJSE_SS_NSA_ILi2048EEEEEENSA_ILi16384EEEEEENS5_IJNS5_IJSB_NSA_ILi1024EEENSA_ILi32EEEEEElEEElEEEEEEEESH_NS5_IJlSB_lEEENS4_8TiledMMAINS4_8MMA_AtomIJNS4_27SM100_MMA_F16BF16_SS_SPARSEISH_SH_fLi128ELi256ELNS4_4UMMA5MajorE0ELS1D_0ELNS1C_7ScaleInE0ELS1E_0EEEEEENSI_ISC_NS5_IJNSA_ILi0EEES1H_S1H_EEEEENS5_IJNS4_10UnderscoreES1K_S1K_EEEEENS4_13SM90_TMA_LOADENS4_14ComposedLayoutINS4_7SwizzleILi3ELi4ELi3EEENS4_25smem_sparse_ptr_flag_bitsILi2ELi16EEENSI_INS5_IJNS5_IJSB_SP_EEENS5_IJSJ_NSA_ILi64EEEEEEEEENS5_IJNS5_IJS1H_SE_EEESM_EEEEEEEvNS4_8identityES1N_NS1O_IS1Q_NS4_18smem_ptr_flag_bitsILi16EEENSI_INS5_IJSP_S1U_EEENS5_IJS1U_SB_EEEEEEEvS21_EENS_8epilogue10collective18CollectiveEpilogueINS29_23Sm100TmaWarpSpecializedILi3ELi2ELi32ELb1ELb0EEEJSG_NS5_IJNSI_ISE_SB_EENSI_IS12_SB_EEEEEfNS5_IJSB_llEEEfS2H_NS29_6fusion15FusionCallbacksIS2D_NS2I_17LinearCombinationIffffLNS_15FloatRoundStyleE2EEESG_S2G_JEEENS4_5SM1004TMEM4LOAD26SM100_TMEM_LOAD_32dp32b32xES1N_NS1O_INS1P_ILi2ELi5ELi2EEENS22_ILi32EEENSI_INS5_IJS12_ST_EEENS5_IJSB_S12_EEEEEEENS4_39AutoVectorizingCopyWithAssumedAlignmentILi128EEENS4_14SM90_TMA_STOREES2X_S2Z_S2Z_EEEvvEEEEvNT_6ParamsE --------------------------
	.section	.nv.info._ZN7cutlass13device_kernelINS_4gemm6kernel13GemmUniversalIN4cute5tupleIJiiiiEEENS1_10collective13CollectiveMmaINS1_41MainloopSm100TmaUmmaWarpSpecializedSparseILi2ELi2ELi1ENS5_IJNS4_1CILi1EEESB_SB_EEEEENS5_IJNSA_ILi128EEENSA_ILi256EEESE_EEENS_6half_tENS5_IJNS4_6LayoutINS5_IJiNS5_IJNSA_ILi2EEEiEEEiEEENS5_IJlNS5_IJSB_SJ_EEElEEEEENSI_INS5_IJNS5_IJNS5_IJNSA_ILi8EEESJ_SP_EEEiEEENS5_IJNS5_IJNSA_ILi16EEESJ_NSA_ILi4EEEEEEiEEEiEEENS5_IJNS5_IJNS5_IJSE_SS_NSA_ILi2048EEEEEENSA_ILi16384EEEEEENS5_IJNS5_IJSB_NSA_ILi1024EEENSA_ILi32EEEEEElEEElEEEEEEEESH_NS5_IJlSB_lEEENS4_8TiledMMAINS4_8MMA_AtomIJNS4_27SM100_MMA_F16BF16_SS_SPARSEISH_SH_fLi128ELi256ELNS4_4UMMA5MajorE0ELS1D_0ELNS1C_7ScaleInE0ELS1E_0EEEEEENSI_ISC_NS5_IJNSA_ILi0EEES1H_S1H_EEEEENS5_IJNS4_10UnderscoreES1K_S1K_EEEEENS4_13SM90_TMA_LOADENS4_14ComposedLayoutINS4_7SwizzleILi3ELi4ELi3EEENS4_25smem_sparse_ptr_flag_bitsILi2ELi16EEENSI_INS5_IJNS5_IJSB_SP_EEENS5_IJSJ_NSA_ILi64EEEEEEEEENS5_IJNS5_IJS1H_SE_EEESM_EEEEEEEvNS4_8identityES1N_NS1O_IS1Q_NS4_18smem_ptr_flag_bitsILi16EEENSI_INS5_IJSP_S1U_EEENS5_IJS1U_SB_EEEEEEEvS21_EENS_8epilogue10collective18CollectiveEpilogueINS29_23Sm100TmaWarpSpecializedILi3ELi2ELi32ELb1ELb0EEEJSG_NS5_IJNSI_ISE_SB_EENSI_IS12_SB_EEEEEfNS5_IJSB_llEEEfS2H_NS29_6fusion15FusionCallbacksIS2D_NS2I_17LinearCombinationIffffLNS_15FloatRoundStyleE2EEESG_S2G_JEEENS4_5SM1004TMEM4LOAD26SM100_TMEM_LOAD_32dp32b32xES1N_NS1O_INS1P_ILi2ELi5ELi2EEENS22_ILi32EEENSI_INS5_IJS12_ST_EEENS5_IJSB_S12_EEEEEEENS4_39AutoVectorizingCopyWithAssumedAlignmentILi128EEENS4_14SM90_TMA_STOREES2X_S2Z_S2Z_EEEvvEEEEvNT_6ParamsE,"",@"SHT_CUDA_INFO"
	.sectionflags	@""
	.align	4


	//----- nvinfo : EIATTR_CUDA_API_VERSION
	.align		4
        /*0000*/ 	.byte	0x04, 0x37
        /*0002*/ 	.short	(.L_31 - .L_30)
.L_30:
        /*0004*/ 	.word	0x00000082


	//----- nvinfo : EIATTR_KPARAM_INFO
	.align		4
.L_31:
        /*0008*/ 	.byte	0x04, 0x17
        /*000a*/ 	.short	(.L_33 - .L_32)
.L_32:
        /*000c*/ 	.word	0x00000000
        /*0010*/ 	.short	0x0000
        /*0012*/ 	.short	0x0000
        /*0014*/ 	.byte	0x00, 0xf0, 0x01, 0x28


	//----- nvinfo : EIATTR_AT_ENTRY_FRAGMENTS
	.align		4
.L_33:
        /*0018*/ 	.byte	0x04, 0x4f
        /*001a*/ 	.short	(.L_35 - .L_34)


	//   ....[0]....
.L_34:
        /*001c*/ 	.word	0x00000006


	//----- nvinfo : EIATTR_RESERVED_SMEM_USED
	.align		4
.L_35:
        /*0020*/ 	.byte	0x01, 0x41
	.zero		2


	//----- nvinfo : EIATTR_SPARSE_MMA_MASK
	.align		4
        /*0024*/ 	.byte	0x03, 0x50
        /*0026*/ 	.short	0x0040


	//----- nvinfo : EIATTR_TCGEN05_1CTA_USED
	.align		4
        /*0028*/ 	.byte	0x01, 0x51
	.zero		2


	//----- nvinfo : EIATTR_MAXREG_COUNT
	.align		4
        /*002c*/ 	.byte	0x03, 0x1b
        /*002e*/ 	.short	0x00ff


	//----- nvinfo : EIATTR_NUM_BARRIERS
	.align		4
        /*0030*/ 	.byte	0x02, 0x4c
        /*0032*/ 	.byte	0x07
	.zero		1


	//----- nvinfo : EIATTR_EXTERNS
	.align		4
        /*0034*/ 	.byte	0x04, 0x0f
        /*0036*/ 	.short	(.L_37 - .L_36)


	//   ....[0]....
	.align		4
.L_36:
        /*0038*/ 	.word	index@(__assertfail)


	//----- nvinfo : EIATTR_MERCURY_ISA_VERSION
	.align		4
.L_37:
        /*003c*/ 	.byte	0x03, 0x5f
        /*003e*/ 	.short	0x0101


	//----- nvinfo : EIATTR_INT_WARP_WIDE_INSTR_OFFSETS
	.align		4
        /*0040*/ 	.byte	0x04, 0x31
        /*0042*/ 	.short	(.L_39 - .L_38)


	//   ....[0]....
.L_38:
        /*0044*/ 	.word	0x00000cb0


	//   ....[1]....
        /*0048*/ 	.word	0x00000eb0


	//   ....[2]....
        /*004c*/ 	.word	0x000034a0


	//   ....[3]....
        /*0050*/ 	.word	0x000034c0


	//   ....[4]....
        /*0054*/ 	.word	0x000034f0


	//   ....[5]....
        /*0058*/ 	.word	0x00004140


	//   ....[6]....
        /*005c*/ 	.word	0x00004170


	//   ....[7]....
        /*0060*/ 	.word	0x000042d0


	//   ....[8]....
        /*0064*/ 	.word	0x00004310


	//   ....[9]....
        /*0068*/ 	.word	0x000043c0


	//   ....[10]....
        /*006c*/ 	.word	0x00004500


	//   ....[11]....
        /*0070*/ 	.word	0x00004520


	//   ....[12]....
        /*0074*/ 	.word	0x00004660


	//   ....[13]....
        /*0078*/ 	.word	0x000046c0


	//   ....[14]....
        /*007c*/ 	.word	0x00004770


	//   ....[15]....
        /*0080*/ 	.word	0x000048d0


	//   ....[16]....
        /*0084*/ 	.word	0x000048e0


	//   ....[17]....
        /*0088*/ 	.word	0x00004a00


	//   ....[18]....
        /*008c*/ 	.word	0x00004a60


	//   ....[19]....
        /*0090*/ 	.word	0x00004b10


	//   ....[20]....
        /*0094*/ 	.word	0x00004c30


	//   ....[21]....
        /*0098*/ 	.word	0x00004cb0


	//   ....[22]....
        /*009c*/ 	.word	0x00004df0


	//   ....[23]....
        /*00a0*/ 	.word	0x00004e30


	//   ....[24]....
        /*00a4*/ 	.word	0x00004e90


	//   ....[25]....
        /*00a8*/ 	.word	0x00004f50


	//   ....[26]....
        /*00ac*/ 	.word	0x00004fd0


	//   ....[27]....
        /*00b0*/ 	.word	0x00005110


	//   ....[28]....
        /*00b4*/ 	.word	0x00005150


	//   ....[29]....
        /*00b8*/ 	.word	0x000051d0


	//   ....[30]....
        /*00bc*/ 	.word	0x000052b0


	//   ....[31]....
        /*00c0*/ 	.word	0x000052c0


	//   ....[32]....
        /*00c4*/ 	.word	0x000053e0


	//   ....[33]....
        /*00c8*/ 	.word	0x00005440


	//   ....[34]....
        /*00cc*/ 	.word	0x000054f0


	//   ....[35]....
        /*00d0*/ 	.word	0x00005630


	//   ....[36]....
        /*00d4*/ 	.word	0x00005650


	//   ....[37]....
        /*00d8*/ 	.word	0x00005780


	//   ....[38]....
        /*00dc*/ 	.word	0x000057e0


	//   ....[39]....
        /*00e0*/ 	.word	0x00005890


	//   ....[40]....
        /*00e4*/ 	.word	0x000059f0


	//   ....[41]....
        /*00e8*/ 	.word	0x00005a40


	//   ....[42]....
        /*00ec*/ 	.word	0x00005b60


	//   ....[43]....
        /*00f0*/ 	.word	0x00005bc0


	//   ....[44]....
        /*00f4*/ 	.word	0x00005c70


	//----- nvinfo : EIATTR_COOP_GROUP_MASK_REGIDS
	.align		4
.L_39:
        /*00f8*/ 	.byte	0x04, 0x29
        /*00fa*/ 	.short	(.L_41 - .L_40)


	//   ....[0]....
.L_40:
        /*00fc*/ 	.word	0xffffffff


	//   ....[1]....
        /*0100*/ 	.word	0xffffffff


	//   ....[2]....
        /*0104*/ 	.word	0xffffffff


	//   ....[3]....
        /*0108*/ 	.word	0xffffffff


	//   ....[4]....
        /*010c*/ 	.word	0xffffffff


	//   ....[5]....
        /*0110*/ 	.word	0xffffffff


	//   ....[6]....
        /*0114*/ 	.word	0xffffffff


	//   ....[7]....
        /*0118*/ 	.word	0xffffffff


	//   ....[8]....
        /*011c*/ 	.word	0xffffffff


	//   ....[9]....
        /*0120*/ 	.word	0xffffffff


	//   ....[10]....
        /*0124*/ 	.word	0xffffffff


	//   ....[11]....
        /*0128*/ 	.word	0xffffffff


	//   ....[12]....
        /*012c*/ 	.word	0xffffffff


	//----- nvinfo : EIATTR_COOP_GROUP_INSTR_OFFSETS
	.align		4
.L_41:
        /*0130*/ 	.byte	0x04, 0x28
        /*0132*/ 	.short	(.L_43 - .L_42)


	//   ....[0]....
.L_42:
        /*0134*/ 	.word	0x00000080


	//   ....[1]....
        /*0138*/ 	.word	0x00000520


	//   ....[2]....
        /*013c*/ 	.word	0x00000630


	//   ....[3]....
        /*0140*/ 	.word	0x000007b0


	//   ....[4]....
        /*0144*/ 	.word	0x000008b0


	//   ....[5]....
        /*0148*/ 	.word	0x00000a20


	//   ....[6]....
        /*014c*/ 	.word	0x00000b60


	//   ....[7]....
        /*0150*/ 	.word	0x00001a90


	//   ....[8]....
        /*0154*/ 	.word	0x000027f0


	//   ....[9]....
        /*0158*/ 	.word	0x00002a00


	//   ....[10]....
        /*015c*/ 	.word	0x00002a30


	//   ....[11]....
        /*0160*/ 	.word	0x00003380


	//   ....[12]....
        /*0164*/ 	.word	0x000035b0


	//----- nvinfo : EIATTR_VRC_CTA_INIT_COUNT
	.align		4
.L_43:
        /*0168*/ 	.byte	0x02, 0x4a
        /*016a*/ 	.byte	0x80
	.zero		1


	//----- nvinfo : EIATTR_SYSCALL_OFFSETS
	.align		4
        /*016c*/ 	.byte	0x04, 0x46
        /*016e*/ 	.short	(.L_45 - .L_44)


	//   ....[0]....
.L_44:
        /*0170*/ 	.word	0x000069e0


	//   ....[1]....
        /*0174*/ 	.word	0x00006ad0


	//   ....[2]....
        /*0178*/ 	.word	0x000076e0


	//   ....[3]....
        /*017c*/ 	.word	0x000085f0


	//   ....[4]....
        /*0180*/ 	.word	0x00009530


	//   ....[5]....
        /*0184*/ 	.word	0x0000a480


	//   ....[6]....
        /*0188*/ 	.word	0x0000b3d0


	//   ....[7]....
        /*018c*/ 	.word	0x0000c320


	//   ....[8]....
        /*0190*/ 	.word	0x0000d270


	//   ....[9]....
        /*0194*/ 	.word	0x0000e160


	//----- nvinfo : EIATTR_MBARRIER_INSTR_OFFSETS
	.align		4
.L_45:
        /*0198*/ 	.byte	0x04, 0x39
        /*019a*/ 	.short	(.L_47 - .L_46)


	//   ....[0]....
.L_46:
        /*019c*/ 	.word	0x000005e0
        /*01a0*/ 	.word	0x000000ff
        /*01a4*/ 	.word	0x00000000
        /*01a8*/ 	.short	0x0100
        /*01aa*/ 	.byte	0x04
	.zero		1


	//   ....[1]....
        /*01ac*/ 	.word	0x000005f0
        /*01b0*/ 	.word	0x000000ff
        /*01b4*/ 	.word	0x00000010
        /*01b8*/ 	.short	0x0100
        /*01ba*/ 	.byte	0x04
	.zero		1


	//   ....[2]....
        /*01bc*/ 	.word	0x00000600
        /*01c0*/ 	.word	0x000000ff
        /*01c4*/ 	.word	0x00000008
        /*01c8*/ 	.short	0x0100
        /*01ca*/ 	.byte	0x04
	.zero		1


	//   ....[3]....
        /*01cc*/ 	.word	0x00000610
        /*01d0*/ 	.word	0x000000ff
        /*01d4*/ 	.word	0x00000018
        /*01d8*/ 	.short	0x0100
        /*01da*/ 	.byte	0x04
	.zero		1


	//   ....[4]....
        /*01dc*/ 	.word	0x00000740
        /*01e0*/ 	.word	0x000000ff
        /*01e4*/ 	.word	0x00000020
        /*01e8*/ 	.short	0x0100
        /*01ea*/ 	.byte	0x04
	.zero		1


	//   ....[5]....
        /*01ec*/ 	.word	0x00000750
        /*01f0*/ 	.word	0x000000ff
        /*01f4*/ 	.word	0x00000038
        /*01f8*/ 	.short	0x0100
        /*01fa*/ 	.byte	0x04
	.zero		1


	//   ....[6]....
        /*01fc*/ 	.word	0x00000760
        /*0200*/ 	.word	0x000000ff
        /*0204*/ 	.word	0x00000028
        /*0208*/ 	.short	0x0100
        /*020a*/ 	.byte	0x04
	.zero		1


	//   ....[7]....
        /*020c*/ 	.word	0x00000770
        /*0210*/ 	.word	0x000000ff
        /*0214*/ 	.word	0x00000040
        /*0218*/ 	.short	0x0100
        /*021a*/ 	.byte	0x04
	.zero		1


	//   ....[8]....
        /*021c*/ 	.word	0x00000780
        /*0220*/ 	.word	0x000000ff
        /*0224*/ 	.word	0x00000030
        /*0228*/ 	.short	0x0100
        /*022a*/ 	.byte	0x04
	.zero		1


	//   ....[9]....
        /*022c*/ 	.word	0x00000790
        /*0230*/ 	.word	0x000000ff
        /*0234*/ 	.word	0x00000048
        /*0238*/ 	.short	0x0100
        /*023a*/ 	.byte	0x04
	.zero		1


	//   ....[10]....
        /*023c*/ 	.word	0x00000880
        /*0240*/ 	.word	0x000000ff
        /*0244*/ 	.word	0x00000050
        /*0248*/ 	.short	0x0100
        /*024a*/ 	.byte	0x06
	.zero		1


	//   ....[11]....
        /*024c*/ 	.word	0x00000890
        /*0250*/ 	.word	0x000000ff
        /*0254*/ 	.word	0x00000058
        /*0258*/ 	.short	0x0100
        /*025a*/ 	.byte	0x06
	.zero		1


	//   ....[12]....
        /*025c*/ 	.word	0x000009d0
        /*0260*/ 	.word	0x000000ff
        /*0264*/ 	.word	0x00000060
        /*0268*/ 	.short	0x0100
        /*026a*/ 	.byte	0x06
	.zero		1


	//   ....[13]....
        /*026c*/ 	.word	0x000009e0
        /*0270*/ 	.word	0x000000ff
        /*0274*/ 	.word	0x00000070
        /*0278*/ 	.short	0x0100
        /*027a*/ 	.byte	0x06
	.zero		1


	//   ....[14]....
        /*027c*/ 	.word	0x000009f0
        /*0280*/ 	.word	0x000000ff
        /*0284*/ 	.word	0x00000068
        /*0288*/ 	.short	0x0100
        /*028a*/ 	.byte	0x06
	.zero		1


	//   ....[15]....
        /*028c*/ 	.word	0x00000a00
        /*0290*/ 	.word	0x000000ff
        /*0294*/ 	.word	0x00000078
        /*0298*/ 	.short	0x0100
        /*029a*/ 	.byte	0x06
	.zero		1


	//   ....[16]....
        /*029c*/ 	.word	0x00000b30
        /*02a0*/ 	.word	0x000000ff
        /*02a4*/ 	.word	0x00000080
        /*02a8*/ 	.short	0x0100
        /*02aa*/ 	.byte	0x04
	.zero		1


	//   ....[17]....
        /*02ac*/ 	.word	0x00000b40
        /*02b0*/ 	.word	0x000000ff
        /*02b4*/ 	.word	0x00000088
        /*02b8*/ 	.short	0x0100
        /*02ba*/ 	.byte	0x04
	.zero		1


	//   ....[18]....
        /*02bc*/ 	.word	0x00000c60
        /*02c0*/ 	.word	0x000000ff
        /*02c4*/ 	.word	0x00000090
        /*02c8*/ 	.short	0x0100
        /*02ca*/ 	.byte	0x04
	.zero		1


	//   ....[19]....
        /*02cc*/ 	.word	0x00000c70
        /*02d0*/ 	.word	0x000000ff
        /*02d4*/ 	.word	0x000000a0
        /*02d8*/ 	.short	0x0100
        /*02da*/ 	.byte	0x04
	.zero		1


	//   ....[20]....
        /*02dc*/ 	.word	0x00000c80
        /*02e0*/ 	.word	0x000000ff
        /*02e4*/ 	.word	0x00000098
        /*02e8*/ 	.short	0x0100
        /*02ea*/ 	.byte	0x04
	.zero		1


	//   ....[21]....
        /*02ec*/ 	.word	0x00000c90
        /*02f0*/ 	.word	0x000000ff
        /*02f4*/ 	.word	0x000000a8
        /*02f8*/ 	.short	0x0100
        /*02fa*/ 	.byte	0x04
	.zero		1


	//   ....[22]....
        /*02fc*/ 	.word	0x00000ef0
        /*0300*/ 	.word	0x000000ff
        /*0304*/ 	.word	0x000000b0
        /*0308*/ 	.short	0x0100
        /*030a*/ 	.byte	0x06
	.zero		1


	//   ....[23]....
        /*030c*/ 	.word	0x00001630
        /*0310*/ 	.word	0x00000003
        /*0314*/ 	.word	0x000000a0
        /*0318*/ 	.short	0x010a
        /*031a*/ 	.byte	0xff
	.zero		1


	//   ....[24]....
        /*031c*/ 	.word	0x00001660
        /*0320*/ 	.word	0x00000003
        /*0324*/ 	.word	0x00000090
        /*0328*/ 	.short	0x0101
        /*032a*/ 	.byte	0xff
	.zero		1


	//   ....[25]....
        /*032c*/ 	.word	0x000016d0
        /*0330*/ 	.word	0x000000ff
        /*0334*/ 	.word	0x00000010
        /*0338*/ 	.short	0x010a
        /*033a*/ 	.byte	0x04
	.zero		1


	//   ....[26]....
        /*033c*/ 	.word	0x00001800
        /*0340*/ 	.word	0x000000ff
        /*0344*/ 	.word	0x00000010
        /*0348*/ 	.short	0x010a
        /*034a*/ 	.byte	0x21
	.zero		1


	//   ....[27]....
        /*034c*/ 	.word	0x00001910
        /*0350*/ 	.word	0x000000ff
        /*0354*/ 	.word	0x00000010
        /*0358*/ 	.short	0x010a
        /*035a*/ 	.byte	0x05
	.zero		1


	//   ....[28]....
        /*035c*/ 	.word	0x00001a70
        /*0360*/ 	.word	0x000000ff
        /*0364*/ 	.word	0x00000058
        /*0368*/ 	.short	0x0101
        /*036a*/ 	.byte	0x06
	.zero		1


	//   ....[29]....
        /*036c*/ 	.word	0x00001aa0
        /*0370*/ 	.word	0x00000003
        /*0374*/ 	.word	0x00000060
        /*0378*/ 	.short	0x010a
        /*037a*/ 	.byte	0xff
	.zero		1


	//   ....[30]....
        /*037c*/ 	.word	0x00001bf0
        /*0380*/ 	.word	0x00000000
        /*0384*/ 	.word	0x00000000
        /*0388*/ 	.short	0x0101
        /*038a*/ 	.byte	0xff
	.zero		1


	//   ....[31]....
        /*038c*/ 	.word	0x00002180
        /*0390*/ 	.word	0x000000ff
        /*0394*/ 	.word	0x00000000
        /*0398*/ 	.short	0x010a
        /*039a*/ 	.byte	0x04
	.zero		1


	//   ....[32]....
        /*039c*/ 	.word	0x00002220
        /*03a0*/ 	.word	0x00000000
        /*03a4*/ 	.word	0x00000000
        /*03a8*/ 	.short	0x010a
        /*03aa*/ 	.byte	0xff
	.zero		1


	//   ....[33]....
        /*03ac*/ 	.word	0x00002340
        /*03b0*/ 	.word	0x00000002
        /*03b4*/ 	.word	0x00000090
        /*03b8*/ 	.short	0x010a
        /*03ba*/ 	.byte	0xff
	.zero		1


	//   ....[34]....
        /*03bc*/ 	.word	0x000023a0
        /*03c0*/ 	.word	0x00000004
        /*03c4*/ 	.word	0x00000000
        /*03c8*/ 	.short	0x0101
        /*03ca*/ 	.byte	0xff
	.zero		1


	//   ....[35]....
        /*03cc*/ 	.word	0x000023c0
        /*03d0*/ 	.word	0x000000ff
        /*03d4*/ 	.word	0x00000070
        /*03d8*/ 	.short	0x010a
        /*03da*/ 	.byte	0x04
	.zero		1


	//   ....[36]....
        /*03dc*/ 	.word	0x000024e0
        /*03e0*/ 	.word	0x00000002
        /*03e4*/ 	.word	0x00000060
        /*03e8*/ 	.short	0x010a
        /*03ea*/ 	.byte	0xff
	.zero		1


	//   ....[37]....
        /*03ec*/ 	.word	0x000025f0
        /*03f0*/ 	.word	0x00000002
        /*03f4*/ 	.word	0x00000000
        /*03f8*/ 	.short	0x0101
        /*03fa*/ 	.byte	0xff
	.zero		1


	//   ....[38]....
        /*03fc*/ 	.word	0x00002680
        /*0400*/ 	.word	0x000000ff
        /*0404*/ 	.word	0x00000070
        /*0408*/ 	.short	0x0106
        /*040a*/ 	.byte	0x04
	.zero		1


	//   ....[39]....
        /*040c*/ 	.word	0x000026a0
        /*0410*/ 	.word	0x000000ff
        /*0414*/ 	.word	0x00000070
        /*0418*/ 	.short	0x010a
        /*041a*/ 	.byte	0x04
	.zero		1


	//   ....[40]....
        /*041c*/ 	.word	0x00002730
        /*0420*/ 	.word	0x000000ff
        /*0424*/ 	.word	0x00000070
        /*0428*/ 	.short	0x0106
        /*042a*/ 	.byte	0x07
	.zero		1


	//   ....[41]....
        /*042c*/ 	.word	0x00002770
        /*0430*/ 	.word	0x00000000
        /*0434*/ 	.word	0x00000070
        /*0438*/ 	.short	0x010a
        /*043a*/ 	.byte	0xff
	.zero		1


	//   ....[42]....
        /*043c*/ 	.word	0x00002d70
        /*0440*/ 	.word	0x00000000
        /*0444*/ 	.word	0x00000060
        /*0448*/ 	.short	0x010a
        /*044a*/ 	.byte	0xff
	.zero		1


	//   ....[43]....
        /*044c*/ 	.word	0x00002e30
        /*0450*/ 	.word	0x00000000
        /*0454*/ 	.word	0x00000000
        /*0458*/ 	.short	0x0101
        /*045a*/ 	.byte	0xff
	.zero		1


	//   ....[44]....
        /*045c*/ 	.word	0x00002ef0
        /*0460*/ 	.word	0x000000ff
        /*0464*/ 	.word	0x00000000
        /*0468*/ 	.short	0x010a
        /*046a*/ 	.byte	0x04
	.zero		1


	//   ....[45]....
        /*046c*/ 	.word	0x00002f60
        /*0470*/ 	.word	0x000000ff
        /*0474*/ 	.word	0x00000000
        /*0478*/ 	.short	0x010a
        /*047a*/ 	.byte	0x08
	.zero		1


	//   ....[46]....
        /*047c*/ 	.word	0x00003050
        /*0480*/ 	.word	0x000000ff
        /*0484*/ 	.word	0x00000000
        /*0488*/ 	.short	0x010a
        /*048a*/ 	.byte	0x04
	.zero		1


	//   ....[47]....
        /*048c*/ 	.word	0x00003090
        /*0490*/ 	.word	0x000000ff
        /*0494*/ 	.word	0x00000088
        /*0498*/ 	.short	0x010a
        /*049a*/ 	.byte	0x0d
	.zero		1


	//   ....[48]....
        /*049c*/ 	.word	0x00003360
        /*04a0*/ 	.word	0x000000ff
        /*04a4*/ 	.word	0x000000b0
        /*04a8*/ 	.short	0x010a
        /*04aa*/ 	.byte	0x0d
	.zero		1


	//   ....[49]....
        /*04ac*/ 	.word	0x00003880
        /*04b0*/ 	.word	0x00000008
        /*04b4*/ 	.word	0x00000060
        /*04b8*/ 	.short	0x010a
        /*04ba*/ 	.byte	0xff
	.zero		1


	//   ....[50]....
        /*04bc*/ 	.word	0x000039f0
        /*04c0*/ 	.word	0x00000000
        /*04c4*/ 	.word	0x00000000
        /*04c8*/ 	.short	0x0101
        /*04ca*/ 	.byte	0xff
	.zero		1


	//   ....[51]....
        /*04cc*/ 	.word	0x00003ec0
        /*04d0*/ 	.word	0x000000ff
        /*04d4*/ 	.word	0x00000058
        /*04d8*/ 	.short	0x010a
        /*04da*/ 	.byte	0x20
	.zero		1


	//   ....[52]....
        /*04dc*/ 	.word	0x000040a0
        /*04e0*/ 	.word	0x000000ff
        /*04e4*/ 	.word	0x00000038
        /*04e8*/ 	.short	0x010a
        /*04ea*/ 	.byte	0x10
	.zero		1


	//   ....[53]....
        /*04ec*/ 	.word	0x00004400
        /*04f0*/ 	.word	0x000000ff
        /*04f4*/ 	.word	0x00000020
        /*04f8*/ 	.short	0x010b
        /*04fa*/ 	.byte	0x10
	.zero		1


	//   ....[54]....
        /*04fc*/ 	.word	0x00004480
        /*0500*/ 	.word	0x000000ff
        /*0504*/ 	.word	0x00000000
        /*0508*/ 	.short	0x0101
        /*050a*/ 	.byte	0x04
	.zero		1


	//   ....[55]....
        /*050c*/ 	.word	0x000044a0
        /*0510*/ 	.word	0x000000ff
        /*0514*/ 	.word	0x00000038
        /*0518*/ 	.short	0x010a
        /*051a*/ 	.byte	0x11
	.zero		1


	//   ....[56]....
        /*051c*/ 	.word	0x000047b0
        /*0520*/ 	.word	0x000000ff
        /*0524*/ 	.word	0x00000020
        /*0528*/ 	.short	0x010b
        /*052a*/ 	.byte	0x11
	.zero		1


	//   ....[57]....
        /*052c*/ 	.word	0x00004830
        /*0530*/ 	.word	0x000000ff
        /*0534*/ 	.word	0x00000000
        /*0538*/ 	.short	0x0101
        /*053a*/ 	.byte	0x04
	.zero		1


	//   ....[58]....
        /*053c*/ 	.word	0x00004850
        /*0540*/ 	.word	0x000000ff
        /*0544*/ 	.word	0x00000038
        /*0548*/ 	.short	0x010a
        /*054a*/ 	.byte	0x10
	.zero		1


	//   ....[59]....
        /*054c*/ 	.word	0x00004b50
        /*0550*/ 	.word	0x000000ff
        /*0554*/ 	.word	0x00000020
        /*0558*/ 	.short	0x010b
        /*055a*/ 	.byte	0x10
	.zero		1


	//   ....[60]....
        /*055c*/ 	.word	0x00004bd0
        /*0560*/ 	.word	0x000000ff
        /*0564*/ 	.word	0x00000000
        /*0568*/ 	.short	0x0101
        /*056a*/ 	.byte	0x04
	.zero		1


	//   ....[61]....
        /*056c*/ 	.word	0x00004bf0
        /*0570*/ 	.word	0x000000ff
        /*0574*/ 	.word	0x00000038
        /*0578*/ 	.short	0x010a
        /*057a*/ 	.byte	0x15
	.zero		1


	//   ....[62]....
        /*057c*/ 	.word	0x00004ed0
        /*0580*/ 	.word	0x000000ff
        /*0584*/ 	.word	0x00000020
        /*0588*/ 	.short	0x010b
        /*058a*/ 	.byte	0x15
	.zero		1


	//   ....[63]....
        /*058c*/ 	.word	0x00004ef0
        /*0590*/ 	.word	0x000000ff
        /*0594*/ 	.word	0x00000000
        /*0598*/ 	.short	0x0101
        /*059a*/ 	.byte	0x04
	.zero		1


	//   ....[64]....
        /*059c*/ 	.word	0x00004f10
        /*05a0*/ 	.word	0x000000ff
        /*05a4*/ 	.word	0x00000038
        /*05a8*/ 	.short	0x010a
        /*05aa*/ 	.byte	0x06
	.zero		1


	//   ....[65]....
        /*05ac*/ 	.word	0x00005210
        /*05b0*/ 	.word	0x000000ff
        /*05b4*/ 	.word	0x00000020
        /*05b8*/ 	.short	0x010b
        /*05ba*/ 	.byte	0x06
	.zero		1


	//   ....[66]....
        /*05bc*/ 	.word	0x00005220
        /*05c0*/ 	.word	0x000000ff
        /*05c4*/ 	.word	0x00000000
        /*05c8*/ 	.short	0x0101
        /*05ca*/ 	.byte	0x04
	.zero		1


	//   ....[67]....
        /*05cc*/ 	.word	0x00005230
        /*05d0*/ 	.word	0x000000ff
        /*05d4*/ 	.word	0x00000038
        /*05d8*/ 	.short	0x010a
        /*05da*/ 	.byte	0x10
	.zero		1


	//   ....[68]....
        /*05dc*/ 	.word	0x00005530
        /*05e0*/ 	.word	0x000000ff
        /*05e4*/ 	.word	0x00000020
        /*05e8*/ 	.short	0x010b
        /*05ea*/ 	.byte	0x10
	.zero		1


	//   ....[69]....
        /*05ec*/ 	.word	0x000055b0
        /*05f0*/ 	.word	0x000000ff
        /*05f4*/ 	.word	0x00000000
        /*05f8*/ 	.short	0x0101
        /*05fa*/ 	.byte	0x04
	.zero		1


	//   ....[70]....
        /*05fc*/ 	.word	0x000055d0
        /*0600*/ 	.word	0x000000ff
        /*0604*/ 	.word	0x00000038
        /*0608*/ 	.short	0x010a
        /*060a*/ 	.byte	0x11
	.zero		1


	//   ....[71]....
        /*060c*/ 	.word	0x000058d0
        /*0610*/ 	.word	0x000000ff
        /*0614*/ 	.word	0x00000020
        /*0618*/ 	.short	0x010b
        /*061a*/ 	.byte	0x11
	.zero		1


	//   ....[72]....
        /*061c*/ 	.word	0x00005950
        /*0620*/ 	.word	0x000000ff
        /*0624*/ 	.word	0x00000000
        /*0628*/ 	.short	0x0101
        /*062a*/ 	.byte	0x04
	.zero		1


	//   ....[73]....
        /*062c*/ 	.word	0x00005970
        /*0630*/ 	.word	0x000000ff
        /*0634*/ 	.word	0x00000038
        /*0638*/ 	.short	0x010a
        /*063a*/ 	.byte	0x10
	.zero		1


	//   ....[74]....
        /*063c*/ 	.word	0x00005cd0
        /*0640*/ 	.word	0x000000ff
        /*0644*/ 	.word	0x00000020
        /*0648*/ 	.short	0x010b
        /*064a*/ 	.byte	0x10
	.zero		1


	//   ....[75]....
        /*064c*/ 	.word	0x00005d50
        /*0650*/ 	.word	0x000000ff
        /*0654*/ 	.word	0x00000000
        /*0658*/ 	.short	0x0101
        /*065a*/ 	.byte	0x04
	.zero		1


	//   ....[76]....
        /*065c*/ 	.word	0x00005da0
        /*0660*/ 	.word	0x000000ff
        /*0664*/ 	.word	0x00000000
        /*0668*/ 	.short	0x010a
        /*066a*/ 	.byte	0x04
	.zero		1


	//   ....[77]....
        /*066c*/ 	.word	0x00005e30
        /*0670*/ 	.word	0x000000ff
        /*0674*/ 	.word	0x00000000
        /*0678*/ 	.short	0x010a
        /*067a*/ 	.byte	0x05
	.zero		1


	//   ....[78]....
        /*067c*/ 	.word	0x00005ed0
        /*0680*/ 	.word	0x00000000
        /*0684*/ 	.word	0x00000000
        /*0688*/ 	.short	0x010a
        /*068a*/ 	.byte	0xff
	.zero		1


	//   ....[79]....
        /*068c*/ 	.word	0x00006240
        /*0690*/ 	.word	0x00000000
        /*0694*/ 	.word	0x00000060
        /*0698*/ 	.short	0x010a
        /*069a*/ 	.byte	0xff
	.zero		1


	//   ....[80]....
        /*069c*/ 	.word	0x00006310
        /*06a0*/ 	.word	0x00000000
        /*06a4*/ 	.word	0x00000000
        /*06a8*/ 	.short	0x0101
        /*06aa*/ 	.byte	0xff
	.zero		1


	//   ....[81]....
        /*06ac*/ 	.word	0x00007000
        /*06b0*/ 	.word	0x00000004
        /*06b4*/ 	.word	0x00000020
        /*06b8*/ 	.short	0x010a
        /*06ba*/ 	.byte	0xff
	.zero		1


	//   ....[82]....
        /*06bc*/ 	.word	0x00007100
        /*06c0*/ 	.word	0x000000ff
        /*06c4*/ 	.word	0x00000080
        /*06c8*/ 	.short	0x010a
        /*06ca*/ 	.byte	0x2f
	.zero		1


	//   ....[83]....
        /*06cc*/ 	.word	0x000071c0
        /*06d0*/ 	.word	0x00000004
        /*06d4*/ 	.word	0x00000020
        /*06d8*/ 	.short	0x010a
        /*06da*/ 	.byte	0xff
	.zero		1


	//   ....[84]....
        /*06dc*/ 	.word	0x000075c0
        /*06e0*/ 	.word	0x000000ff
        /*06e4*/ 	.word	0x00000080
        /*06e8*/ 	.short	0x010a
        /*06ea*/ 	.byte	0x2f
	.zero		1


	//   ....[85]....
        /*06ec*/ 	.word	0x00007770
        /*06f0*/ 	.word	0x000000ff
        /*06f4*/ 	.word	0x00000000
        /*06f8*/ 	.short	0x0101
        /*06fa*/ 	.byte	0x04
	.zero		1


	//   ....[86]....
        /*06fc*/ 	.word	0x000080f0
        /*0700*/ 	.word	0x00000000
        /*0704*/ 	.word	0x00000000
        /*0708*/ 	.short	0x0101
        /*070a*/ 	.byte	0xff
	.zero		1


	//   ....[87]....
        /*070c*/ 	.word	0x00008100
        /*0710*/ 	.word	0x00000005
        /*0714*/ 	.word	0x00000020
        /*0718*/ 	.short	0x010a
        /*071a*/ 	.byte	0xff
	.zero		1


	//   ....[88]....
        /*071c*/ 	.word	0x000081e0
        /*0720*/ 	.word	0x00000005
        /*0724*/ 	.word	0x00000020
        /*0728*/ 	.short	0x010a
        /*072a*/ 	.byte	0xff
	.zero		1


	//   ....[89]....
        /*072c*/ 	.word	0x00009010
        /*0730*/ 	.word	0x00000027
        /*0734*/ 	.word	0x00000000
        /*0738*/ 	.short	0x0101
        /*073a*/ 	.byte	0xff
	.zero		1


	//   ....[90]....
        /*073c*/ 	.word	0x00009080
        /*0740*/ 	.word	0x00000005
        /*0744*/ 	.word	0x00000020
        /*0748*/ 	.short	0x010a
        /*074a*/ 	.byte	0xff
	.zero		1


	//   ....[91]....
        /*074c*/ 	.word	0x00009120
        /*0750*/ 	.word	0x00000005
        /*0754*/ 	.word	0x00000020
        /*0758*/ 	.short	0x010a
        /*075a*/ 	.byte	0xff
	.zero		1


	//   ....[92]....
        /*075c*/ 	.word	0x00009f60
        /*0760*/ 	.word	0x00000027
        /*0764*/ 	.word	0x00000000
        /*0768*/ 	.short	0x0101
        /*076a*/ 	.byte	0xff
	.zero		1


	//   ....[93]....
        /*076c*/ 	.word	0x00009fd0
        /*0770*/ 	.word	0x00000005
        /*0774*/ 	.word	0x00000020
        /*0778*/ 	.short	0x010a
        /*077a*/ 	.byte	0xff
	.zero		1


	//   ....[94]....
        /*077c*/ 	.word	0x0000a070
        /*0780*/ 	.word	0x00000005
        /*0784*/ 	.word	0x00000020
        /*0788*/ 	.short	0x010a
        /*078a*/ 	.byte	0xff
	.zero		1


	//   ....[95]....
        /*078c*/ 	.word	0x0000aeb0
        /*0790*/ 	.word	0x00000027
        /*0794*/ 	.word	0x00000000
        /*0798*/ 	.short	0x0101
        /*079a*/ 	.byte	0xff
	.zero		1


	//   ....[96]....
        /*079c*/ 	.word	0x0000af20
        /*07a0*/ 	.word	0x00000005
        /*07a4*/ 	.word	0x00000020
        /*07a8*/ 	.short	0x010a
        /*07aa*/ 	.byte	0xff
	.zero		1


	//   ....[97]....
        /*07ac*/ 	.word	0x0000afc0
        /*07b0*/ 	.word	0x00000005
        /*07b4*/ 	.word	0x00000020
        /*07b8*/ 	.short	0x010a
        /*07ba*/ 	.byte	0xff
	.zero		1


	//   ....[98]....
        /*07bc*/ 	.word	0x0000be00
        /*07c0*/ 	.word	0x00000027
        /*07c4*/ 	.word	0x00000000
        /*07c8*/ 	.short	0x0101
        /*07ca*/ 	.byte	0xff
	.zero		1


	//   ....[99]....
        /*07cc*/ 	.word	0x0000be70
        /*07d0*/ 	.word	0x00000005
        /*07d4*/ 	.word	0x00000020
        /*07d8*/ 	.short	0x010a
        /*07da*/ 	.byte	0xff
	.zero		1


	//   ....[100]....
        /*07dc*/ 	.word	0x0000bf10
        /*07e0*/ 	.word	0x00000005
        /*07e4*/ 	.word	0x00000020
        /*07e8*/ 	.short	0x010a
        /*07ea*/ 	.byte	0xff
	.zero		1


	//   ....[101]....
        /*07ec*/ 	.word	0x0000cd50
        /*07f0*/ 	.word	0x00000027
        /*07f4*/ 	.word	0x00000000
        /*07f8*/ 	.short	0x0101
        /*07fa*/ 	.byte	0xff
	.zero		1


	//   ....[102]....
        /*07fc*/ 	.word	0x0000cdc0
        /*0800*/ 	.word	0x00000005
        /*0804*/ 	.word	0x00000020
        /*0808*/ 	.short	0x010a
        /*080a*/ 	.byte	0xff
	.zero		1


	//   ....[103]....
        /*080c*/ 	.word	0x0000ce60
        /*0810*/ 	.word	0x00000005
        /*0814*/ 	.word	0x00000020
        /*0818*/ 	.short	0x010a
        /*081a*/ 	.byte	0xff
	.zero		1


	//   ....[104]....
        /*081c*/ 	.word	0x0000dc80
        /*0820*/ 	.word	0x00000027
        /*0824*/ 	.word	0x00000000
        /*0828*/ 	.short	0x0101
        /*082a*/ 	.byte	0xff
	.zero		1


	//   ....[105]....
        /*082c*/ 	.word	0x0000dcf0
        /*0830*/ 	.word	0x00000003
        /*0834*/ 	.word	0x00000020
        /*0838*/ 	.short	0x010a
        /*083a*/ 	.byte	0xff
	.zero		1


	//   ....[106]....
        /*083c*/ 	.word	0x0000dda0
        /*0840*/ 	.word	0x00000003
        /*0844*/ 	.word	0x00000020
        /*0848*/ 	.short	0x010a
        /*084a*/ 	.byte	0xff
	.zero		1


	//   ....[107]....
        /*084c*/ 	.word	0x0000eba0
        /*0850*/ 	.word	0x00000000
        /*0854*/ 	.word	0x00000000
        /*0858*/ 	.short	0x0101
        /*085a*/ 	.byte	0xff
	.zero		1


	//   ....[108]....
        /*085c*/ 	.word	0x0000eca0
        /*0860*/ 	.word	0x000000ff
        /*0864*/ 	.word	0x000000b0
        /*0868*/ 	.short	0x0101
        /*086a*/ 	.byte	0x2f
	.zero		1


	//   ....[109]....
        /*086c*/ 	.word	0x0000ee30
        /*0870*/ 	.word	0x000000ff
        /*0874*/ 	.word	0x00000000
        /*0878*/ 	.short	0x0101
        /*087a*/ 	.byte	0x04
	.zero		1


	//   ....[110]....
        /*087c*/ 	.word	0x0000ee50
        /*0880*/ 	.word	0x00000003
        /*0884*/ 	.word	0x000000a0
        /*0888*/ 	.short	0x010a
        /*088a*/ 	.byte	0xff
	.zero		1


	//   ....[111]....
        /*088c*/ 	.word	0x0000eeb0
        /*0890*/ 	.word	0x00000000
        /*0894*/ 	.word	0x00000010
        /*0898*/ 	.short	0x010a
        /*089a*/ 	.byte	0xff
	.zero		1


	//   ....[112]....
        /*089c*/ 	.word	0x0000ef00
        /*08a0*/ 	.word	0x00000003
        /*08a4*/ 	.word	0x00000060
        /*08a8*/ 	.short	0x010a
        /*08aa*/ 	.byte	0xff
	.zero		1


	//   ....[113]....
        /*08ac*/ 	.word	0x0000ef60
        /*08b0*/ 	.word	0x00000000
        /*08b4*/ 	.word	0x00000000
        /*08b8*/ 	.short	0x010a
        /*08ba*/ 	.byte	0xff
	.zero		1


	//   ....[114]....
        /*08bc*/ 	.word	0x0000efb0
        /*08c0*/ 	.word	0x00000002
        /*08c4*/ 	.word	0x00000090
        /*08c8*/ 	.short	0x010a
        /*08ca*/ 	.byte	0xff
	.zero		1


	//   ....[115]....
        /*08cc*/ 	.word	0x0000f010
        /*08d0*/ 	.word	0x00000002
        /*08d4*/ 	.word	0x00000070
        /*08d8*/ 	.short	0x010a
        /*08da*/ 	.byte	0xff
	.zero		1


	//   ....[116]....
        /*08dc*/ 	.word	0x0000f060
        /*08e0*/ 	.word	0x00000002
        /*08e4*/ 	.word	0x00000060
        /*08e8*/ 	.short	0x010a
        /*08ea*/ 	.byte	0xff
	.zero		1


	//   ....[117]....
        /*08ec*/ 	.word	0x0000f0c0
        /*08f0*/ 	.word	0x00000000
        /*08f4*/ 	.word	0x00000070
        /*08f8*/ 	.short	0x010a
        /*08fa*/ 	.byte	0xff
	.zero		1


	//   ....[118]....
        /*08fc*/ 	.word	0x0000f110
        /*0900*/ 	.word	0x00000000
        /*0904*/ 	.word	0x00000060
        /*0908*/ 	.short	0x010a
        /*090a*/ 	.byte	0xff
	.zero		1


	//   ....[119]....
        /*090c*/ 	.word	0x0000f170
        /*0910*/ 	.word	0x00000000
        /*0914*/ 	.word	0x00000000
        /*0918*/ 	.short	0x010a
        /*091a*/ 	.byte	0xff
	.zero		1


	//   ....[120]....
        /*091c*/ 	.word	0x0000f1d0
        /*0920*/ 	.word	0x00000000
        /*0924*/ 	.word	0x00000088
        /*0928*/ 	.short	0x010a
        /*092a*/ 	.byte	0xff
	.zero		1


	//   ....[121]....
        /*092c*/ 	.word	0x0000f230
        /*0930*/ 	.word	0x00000000
        /*0934*/ 	.word	0x000000b0
        /*0938*/ 	.short	0x010a
        /*093a*/ 	.byte	0xff
	.zero		1


	//   ....[122]....
        /*093c*/ 	.word	0x0000f280
        /*0940*/ 	.word	0x00000008
        /*0944*/ 	.word	0x00000060
        /*0948*/ 	.short	0x010a
        /*094a*/ 	.byte	0xff
	.zero		1


	//   ....[123]....
        /*094c*/ 	.word	0x0000f2e0
        /*0950*/ 	.word	0x00000000
        /*0954*/ 	.word	0x00000058
        /*0958*/ 	.short	0x010a
        /*095a*/ 	.byte	0xff
	.zero		1


	//   ....[124]....
        /*095c*/ 	.word	0x0000f340
        /*0960*/ 	.word	0x00000000
        /*0964*/ 	.word	0x00000038
        /*0968*/ 	.short	0x010a
        /*096a*/ 	.byte	0xff
	.zero		1


	//   ....[125]....
        /*096c*/ 	.word	0x0000f3a0
        /*0970*/ 	.word	0x00000000
        /*0974*/ 	.word	0x00000038
        /*0978*/ 	.short	0x010a
        /*097a*/ 	.byte	0xff
	.zero		1


	//   ....[126]....
        /*097c*/ 	.word	0x0000f400
        /*0980*/ 	.word	0x00000000
        /*0984*/ 	.word	0x00000038
        /*0988*/ 	.short	0x010a
        /*098a*/ 	.byte	0xff
	.zero		1


	//   ....[127]....
        /*098c*/ 	.word	0x0000f460
        /*0990*/ 	.word	0x00000000
        /*0994*/ 	.word	0x00000038
        /*0998*/ 	.short	0x010a
        /*099a*/ 	.byte	0xff
	.zero		1


	//   ....[128]....
        /*099c*/ 	.word	0x0000f4c0
        /*09a0*/ 	.word	0x00000000
        /*09a4*/ 	.word	0x00000038
        /*09a8*/ 	.short	0x010a
        /*09aa*/ 	.byte	0xff
	.zero		1


	//   ....[129]....
        /*09ac*/ 	.word	0x0000f520
        /*09b0*/ 	.word	0x00000000
        /*09b4*/ 	.word	0x00000038
        /*09b8*/ 	.short	0x010a
        /*09ba*/ 	.byte	0xff
	.zero		1


	//   ....[130]....
        /*09bc*/ 	.word	0x0000f580
        /*09c0*/ 	.word	0x00000000
        /*09c4*/ 	.word	0x00000038
        /*09c8*/ 	.short	0x010a
        /*09ca*/ 	.byte	0xff
	.zero		1


	//   ....[131]....
        /*09cc*/ 	.word	0x0000f5e0
        /*09d0*/ 	.word	0x00000000
        /*09d4*/ 	.word	0x00000038
        /*09d8*/ 	.short	0x010a
        /*09da*/ 	.byte	0xff
	.zero		1


	//   ....[132]....
        /*09dc*/ 	.word	0x0000f640
        /*09e0*/ 	.word	0x00000000
        /*09e4*/ 	.word	0x00000000
        /*09e8*/ 	.short	0x010a
        /*09ea*/ 	.byte	0xff
	.zero		1


	//   ....[133]....
        /*09ec*/ 	.word	0x0000f6a0
        /*09f0*/ 	.word	0x00000000
        /*09f4*/ 	.word	0x00000000
        /*09f8*/ 	.short	0x010a
        /*09fa*/ 	.byte	0xff
	.zero		1


	//   ....[134]....
        /*09fc*/ 	.word	0x0000f6f0
        /*0a00*/ 	.word	0x00000000
        /*0a04*/ 	.word	0x00000060
        /*0a08*/ 	.short	0x010a
        /*0a0a*/ 	.byte	0xff
	.zero		1


	//   ....[135]....
        /*0a0c*/ 	.word	0x0000f740
        /*0a10*/ 	.word	0x00000004
        /*0a14*/ 	.word	0x00000020
        /*0a18*/ 	.short	0x010a
        /*0a1a*/ 	.byte	0xff
	.zero		1


	//   ....[136]....
        /*0a1c*/ 	.word	0x0000f7a0
        /*0a20*/ 	.word	0x00000003
        /*0a24*/ 	.word	0x00000080
        /*0a28*/ 	.short	0x010a
        /*0a2a*/ 	.byte	0xff
	.zero		1


	//   ....[137]....
        /*0a2c*/ 	.word	0x0000f7f0
        /*0a30*/ 	.word	0x00000005
        /*0a34*/ 	.word	0x00000020
        /*0a38*/ 	.short	0x010a
        /*0a3a*/ 	.byte	0xff
	.zero		1


	//   ....[138]....
        /*0a3c*/ 	.word	0x0000f840
        /*0a40*/ 	.word	0x00000005
        /*0a44*/ 	.word	0x00000020
        /*0a48*/ 	.short	0x010a
        /*0a4a*/ 	.byte	0xff
	.zero		1


	//   ....[139]....
        /*0a4c*/ 	.word	0x0000f890
        /*0a50*/ 	.word	0x00000005
        /*0a54*/ 	.word	0x00000020
        /*0a58*/ 	.short	0x010a
        /*0a5a*/ 	.byte	0xff
	.zero		1


	//   ....[140]....
        /*0a5c*/ 	.word	0x0000f8e0
        /*0a60*/ 	.word	0x00000005
        /*0a64*/ 	.word	0x00000020
        /*0a68*/ 	.short	0x010a
        /*0a6a*/ 	.byte	0xff
	.zero		1


	//   ....[141]....
        /*0a6c*/ 	.word	0x0000f930
        /*0a70*/ 	.word	0x00000005
        /*0a74*/ 	.word	0x00000020
        /*0a78*/ 	.short	0x010a
        /*0a7a*/ 	.byte	0xff
	.zero		1


	//   ....[142]....
        /*0a7c*/ 	.word	0x0000f980
        /*0a80*/ 	.word	0x00000005
        /*0a84*/ 	.word	0x00000020
        /*0a88*/ 	.short	0x010a
        /*0a8a*/ 	.byte	0xff
	.zero		1


	//   ....[143]....
        /*0a8c*/ 	.word	0x0000f9d0
        /*0a90*/ 	.word	0x00000003
        /*0a94*/ 	.word	0x00000020
        /*0a98*/ 	.short	0x010a
        /*0a9a*/ 	.byte	0xff
	.zero		1


	//----- nvinfo : EIATTR_NUM_MBARRIERS
	.align		4
.L_47:
        /*0a9c*/ 	.byte	0x03, 0x38
        /*0a9e*/ 	.short	0x0017


	//----- nvinfo : EIATTR_EXIT_INSTR_OFFSETS
	.align		4
        /*0aa0*/ 	.byte	0x04, 0x1c
        /*0aa2*/ 	.short	(.L_49 - .L_48)


	//   ....[0]....
.L_48:
        /*0aa4*/ 	.word	0x00002250


	//   ....[1]....
        /*0aa8*/ 	.word	0x00002740


	//   ....[2]....
        /*0aac*/ 	.word	0x000027a0


	//   ....[3]....
        /*0ab0*/ 	.word	0x000035c0


	//   ....[4]....
        /*0ab4*/ 	.word	0x00005f00


	//   ....[5]....
        /*0ab8*/ 	.word	0x00005f40


	//   ....[6]....
        /*0abc*/ 	.word	0x0000ed20


	//   ....[7]....
        /*0ac0*/ 	.word	0x0000eda0


	//   ....[8]....
        /*0ac4*/ 	.word	0x0000edd0


	//   ....[9]....
        /*0ac8*/ 	.word	0x0000ee40


	//----- nvinfo : EIATTR_MAX_THREADS
	.align		4
.L_49:
        /*0acc*/ 	.byte	0x04, 0x05
        /*0ace*/ 	.short	(.L_51 - .L_50)
.L_50:
        /*0ad0*/ 	.word	0x00000100
        /*0ad4*/ 	.word	0x00000001
        /*0ad8*/ 	.word	0x00000001


	//----- nvinfo : EIATTR_CRS_STACK_SIZE
	.align		4
.L_51:
        /*0adc*/ 	.byte	0x04, 0x1e
        /*0ade*/ 	.short	(.L_53 - .L_52)
.L_52:
        /*0ae0*/ 	.word	0x00000000


	//----- nvinfo : EIATTR_CBANK_PARAM_SIZE
	.align		4
.L_53:
        /*0ae4*/ 	.byte	0x03, 0x19
        /*0ae6*/ 	.short	0x0a00


	//----- nvinfo : EIATTR_PARAM_CBANK
	.align		4
        /*0ae8*/ 	.byte	0x04, 0x0a
        /*0aea*/ 	.short	(.L_55 - .L_54)
	.align		4
.L_54:
        /*0aec*/ 	.word	index@(.nv.constant0._ZN7cutlass13device_kernelINS_4gemm6kernel13GemmUniversalIN4cute5tupleIJiiiiEEENS1_10collective13CollectiveMmaINS1_41MainloopSm100TmaUmmaWarpSpecializedSparseILi2ELi2ELi1ENS5_IJNS4_1CILi1EEESB_SB_EEEEENS5_IJNSA_ILi128EEENSA_ILi256EEESE_EEENS_6half_tENS5_IJNS4_6LayoutINS5_IJiNS5_IJNSA_ILi2EEEiEEEiEEENS5_IJlNS5_IJSB_SJ_EEElEEEEENSI_INS5_IJNS5_IJNS5_IJNSA_ILi8EEESJ_SP_EEEiEEENS5_IJNS5_IJNSA_ILi16EEESJ_NSA_ILi4EEEEEEiEEEiEEENS5_IJNS5_IJNS5_IJSE_SS_NSA_ILi2048EEEEEENSA_ILi16384EEEEEENS5_IJNS5_IJSB_NSA_ILi1024EEENSA_ILi32EEEEEElEEElEEEEEEEESH_NS5_IJlSB_lEEENS4_8TiledMMAINS4_8MMA_AtomIJNS4_27SM100_MMA_F16BF16_SS_SPARSEISH_SH_fLi128ELi256ELNS4_4UMMA5MajorE0ELS1D_0ELNS1C_7ScaleInE0ELS1E_0EEEEEENSI_ISC_NS5_IJNSA_ILi0EEES1H_S1H_EEEEENS5_IJNS4_10UnderscoreES1K_S1K_EEEEENS4_13SM90_TMA_LOADENS4_14ComposedLayoutINS4_7SwizzleILi3ELi4ELi3EEENS4_25smem_sparse_ptr_flag_bitsILi2ELi16EEENSI_INS5_IJNS5_IJSB_SP_EEENS5_IJSJ_NSA_ILi64EEEEEEEEENS5_IJNS5_IJS1H_SE_EEESM_EEEEEEEvNS4_8identityES1N_NS1O_IS1Q_NS4_18smem_ptr_flag_bitsILi16EEENSI_INS5_IJSP_S1U_EEENS5_IJS1U_SB_EEEEEEEvS21_EENS_8epilogue10collective18CollectiveEpilogueINS29_23Sm100TmaWarpSpecializedILi3ELi2ELi32ELb1ELb0EEEJSG_NS5_IJNSI_ISE_SB_EENSI_IS12_SB_EEEEEfNS5_IJSB_llEEEfS2H_NS29_6fusion15FusionCallbacksIS2D_NS2I_17LinearCombinationIffffLNS_15FloatRoundStyleE2EEESG_S2G_JEEENS4_5SM1004TMEM4LOAD26SM100_TMEM_LOAD_32dp32b32xES1N_NS1O_INS1P_ILi2ELi5ELi2EEENS22_ILi32EEENSI_INS5_IJS12_ST_EEENS5_IJSB_S12_EEEEEEENS4_39AutoVectorizingCopyWithAssumedAlignmentILi128EEENS4_14SM90_TMA_STOREES2X_S2Z_S2Z_EEEvvEEEEvNT_6ParamsE)
        /*0af0*/ 	.short	0x0380
        /*0af2*/ 	.short	0x0a00


	//----- nvinfo : EIATTR_SW_WAR
	.align		4
.L_55:
        /*0af4*/ 	.byte	0x04, 0x36
        /*0af6*/ 	.short	(.L_57 - .L_56)
.L_56:
        /*0af8*/ 	.word	0x00000008
.L_57:


//--------------------- .nv.callgraph             --------------------------
	.section	.nv.callgraph,"",@"SHT_CUDA_CALLGRAPH"
	.align	4
	.sectionentsize	8
	.align		4
        /*0000*/ 	.word	0x00000000
	.align		4
        /*0004*/ 	.word	0xffffffff
	.align		4
        /*0008*/ 	.word	index@(_ZN7cutlass13device_kernelINS_4gemm6kernel13GemmUniversalIN4cute5tupleIJiiiiEEENS1_10collective13CollectiveMmaINS1_41MainloopSm100TmaUmmaWarpSpecializedSparseILi2ELi2ELi1ENS5_IJNS4_1CILi1EEESB_SB_EEEEENS5_IJNSA_ILi128EEENSA_ILi256EEESE_EEENS_6half_tENS5_IJNS4_6LayoutINS5_IJiNS5_IJNSA_ILi2EEEiEEEiEEENS5_IJlNS5_IJSB_SJ_EEElEEEEENSI_INS5_IJNS5_IJNS5_IJNSA_ILi8EEESJ_SP_EEEiEEENS5_IJNS5_IJNSA_ILi16EEESJ_NSA_ILi4EEEEEEiEEEiEEENS5_IJNS5_IJNS5_IJSE_SS_NSA_ILi2048EEEEEENSA_ILi16384EEEEEENS5_IJNS5_IJSB_NSA_ILi1024EEENSA_ILi32EEEEEElEEElEEEEEEEESH_NS5_IJlSB_lEEENS4_8TiledMMAINS4_8MMA_AtomIJNS4_27SM100_MMA_F16BF16_SS_SPARSEISH_SH_fLi128ELi256ELNS4_4UMMA5MajorE0ELS1D_0ELNS1C_7ScaleInE0ELS1E_0EEEEEENSI_ISC_NS5_IJNSA_ILi0EEES1H_S1H_EEEEENS5_IJNS4_10UnderscoreES1K_S1K_EEEEENS4_13SM90_TMA_LOADENS4_14ComposedLayoutINS4_7SwizzleILi3ELi4ELi3EEENS4_25smem_sparse_ptr_flag_bitsILi2ELi16EEENSI_INS5_IJNS5_IJSB_SP_EEENS5_IJSJ_NSA_ILi64EEEEEEEEENS5_IJNS5_IJS1H_SE_EEESM_EEEEEEEvNS4_8identityES1N_NS1O_IS1Q_NS4_18smem_ptr_flag_bitsILi16EEENSI_INS5_IJSP_S1U_EEENS5_IJS1U_SB_EEEEEEEvS21_EENS_8epilogue10collective18CollectiveEpilogueINS29_23Sm100TmaWarpSpecializedILi3ELi2ELi32ELb1ELb0EEEJSG_NS5_IJNSI_ISE_SB_EENSI_IS12_SB_EEEEEfNS5_IJSB_llEEEfS2H_NS29_6fusion15FusionCallbacksIS2D_NS2I_17LinearCombinationIffffLNS_15FloatRoundStyleE2EEESG_S2G_JEEENS4_5SM1004TMEM4LOAD26SM100_TMEM_LOAD_32dp32b32xES1N_NS1O_INS1P_ILi2ELi5ELi2EEENS22_ILi32EEENSI_INS5_IJS12_ST_EEENS5_IJSB_S12_EEEEEEENS4_39AutoVectorizingCopyWithAssumedAlignmentILi128EEENS4_14SM90_TMA_STOREES2X_S2Z_S2Z_EEEvvEEEEvNT_6ParamsE)
	.align		4
        /*000c*/ 	.word	index@(__assertfail)
	.align		4
        /*0010*/ 	.word	0x00000000
	.align		4
        /*0014*/ 	.word	0xfffffffe
	.align		4
        /*0018*/ 	.word	0x00000000
	.align		4
        /*001c*/ 	.word	0xfffffffd
	.align		4
        /*0020*/ 	.word	0x00000000
	.align		4
        /*0024*/ 	.word	0xfffffffc


//--------------------- .nv.constant4             --------------------------
	.section	.nv.constant4,"a",@progbits
	.align	8
	.align		8
.nv.constant4:
        /*0000*/ 	.dword	__assertfail
	.align		8
        /*0008*/ 	.dword	__unnamed_1
	.align		8
        /*0010*/ 	.dword	__unnamed_2
	.align		8
        /*0018*/ 	.dword	_ZN39_INTERNAL_82830432_4_k_cu_7b6a8e98_27884cuda3std3__45__cpo5beginE
	.align		8
        /*0020*/ 	.dword	_ZN39_INTERNAL_82830432_4_k_cu_7b6a8e98_27884cuda3std3__45__cpo3endE
	.align		8
        /*0028*/ 	.dword	_ZN39_INTERNAL_82830432_4_k_cu_7b6a8e98_27884cuda3std3__45__cpo6cbeginE
	.align		8
        /*0030*/ 	.dword	_ZN39_INTERNAL_82830432_4_k_cu_7b6a8e98_27884cuda3std3__45__cpo4cendE
	.align		8
        /*0038*/ 	.dword	_ZN39_INTERNAL_82830432_4_k_cu_7b6a8e98_27884cuda3std3__441_GLOBAL__N__82830432_4_k_cu_7b6a8e98_27886ignoreE
	.align		8
        /*0040*/ 	.dword	_ZN39_INTERNAL_82830432_4_k_cu_7b6a8e98_27884cuda3std3__419piecewise_constructE
	.align		8
        /*0048*/ 	.dword	_ZN39_INTERNAL_82830432_4_k_cu_7b6a8e98_27884cuda3std3__48in_placeE
	.align		8
        /*0050*/ 	.dword	_ZN39_INTERNAL_82830432_4_k_cu_7b6a8e98_27884cuda3std6ranges3__45__cpo4swapE
	.align		8
        /*0058*/ 	.dword	_ZN39_INTERNAL_82830432_4_k_cu_7b6a8e98_27884cuda3std6ranges3__45__cpo9iter_moveE
	.align		8
        /*0060*/ 	.dword	_ZN39_INTERNAL_82830432_4_k_cu_7b6a8e98_27884cute7productE
	.align		8
        /*0068*/ 	.dword	_ZN39_INTERNAL_82830432_4_k_cu_7b6a8e98_27884cute1_E
	.align		8
        /*0070*/ 	.dword	$str$25
	.align		8
        /*0078*/ 	.dword	$str$26
	.align		8
        /*0080*/ 	.dword	$str$27
	.align		8
        /*0088*/ 	.dword	$str$28


//--------------------- .text._ZN7cutlass13device_kernelINS_4gemm6kernel13GemmUniversalIN4cute5tupleIJiiiiEEENS1_10collective13CollectiveMmaINS1_41MainloopSm100TmaUmmaWarpSpecializedSparseILi2ELi2ELi1ENS5_IJNS4_1CILi1EEESB_SB_EEEEENS5_IJNSA_ILi128EEENSA_ILi256EEESE_EEENS_6half_tENS5_IJNS4_6LayoutINS5_IJiNS5_IJNSA_ILi2EEEiEEEiEEENS5_IJlNS5_IJSB_SJ_EEElEEEEENSI_INS5_IJNS5_IJNS5_IJNSA_ILi8EEESJ_SP_EEEiEEENS5_IJNS5_IJNSA_ILi16EEESJ_NSA_ILi4EEEEEEiEEEiEEENS5_IJNS5_IJNS5_IJSE_SS_NSA_ILi2048EEEEEENSA_ILi16384EEEEEENS5_IJNS5_IJSB_NSA_ILi1024EEENSA_ILi32EEEEEElEEElEEEEEEEESH_NS5_IJlSB_lEEENS4_8TiledMMAINS4_8MMA_AtomIJNS4_27SM100_MMA_F16BF16_SS_SPARSEISH_SH_fLi128ELi256ELNS4_4UMMA5MajorE0ELS1D_0ELNS1C_7ScaleInE0ELS1E_0EEEEEENSI_ISC_NS5_IJNSA_ILi0EEES1H_S1H_EEEEENS5_IJNS4_10UnderscoreES1K_S1K_EEEEENS4_13SM90_TMA_LOADENS4_14ComposedLayoutINS4_7SwizzleILi3ELi4ELi3EEENS4_25smem_sparse_ptr_flag_bitsILi2ELi16EEENSI_INS5_IJNS5_IJSB_SP_EEENS5_IJSJ_NSA_ILi64EEEEEEEEENS5_IJNS5_IJS1H_SE_EEESM_EEEEEEEvNS4_8identityES1N_NS1O_IS1Q_NS4_18smem_ptr_flag_bitsILi16EEENSI_INS5_IJSP_S1U_EEENS5_IJS1U_SB_EEEEEEEvS21_EENS_8epilogue10collective18CollectiveEpilogueINS29_23Sm100TmaWarpSpecializedILi3ELi2ELi32ELb1ELb0EEEJSG_NS5_IJNSI_ISE_SB_EENSI_IS12_SB_EEEEEfNS5_IJSB_llEEEfS2H_NS29_6fusion15FusionCallbacksIS2D_NS2I_17LinearCombinationIffffLNS_15FloatRoundStyleE2EEESG_S2G_JEEENS4_5SM1004TMEM4LOAD26SM100_TMEM_LOAD_32dp32b32xES1N_NS1O_INS1P_ILi2ELi5ELi2EEENS22_ILi32EEENSI_INS5_IJS12_ST_EEENS5_IJSB_S12_EEEEEEENS4_39AutoVectorizingCopyWithAssumedAlignmentILi128EEENS4_14SM90_TMA_STOREES2X_S2Z_S2Z_EEEvvEEEEvNT_6ParamsE --------------------------
	.section	.text._ZN7cutlass13device_kernelINS_4gemm6kernel13GemmUniversalIN4cute5tupleIJiiiiEEENS1_10collective13CollectiveMmaINS1_41MainloopSm100TmaUmmaWarpSpecializedSparseILi2ELi2ELi1ENS5_IJNS4_1CILi1EEESB_SB_EEEEENS5_IJNSA_ILi128EEENSA_ILi256EEESE_EEENS_6half_tENS5_IJNS4_6LayoutINS5_IJiNS5_IJNSA_ILi2EEEiEEEiEEENS5_IJlNS5_IJSB_SJ_EEElEEEEENSI_INS5_IJNS5_IJNS5_IJNSA_ILi8EEESJ_SP_EEEiEEENS5_IJNS5_IJNSA_ILi16EEESJ_NSA_ILi4EEEEEEiEEEiEEENS5_IJNS5_IJNS5_IJSE_SS_NSA_ILi2048EEEEEENSA_ILi16384EEEEEENS5_IJNS5_IJSB_NSA_ILi1024EEENSA_ILi32EEEEEElEEElEEEEEEEESH_NS5_IJlSB_lEEENS4_8TiledMMAINS4_8MMA_AtomIJNS4_27SM100_MMA_F16BF16_SS_SPARSEISH_SH_fLi128ELi256ELNS4_4UMMA5MajorE0ELS1D_0ELNS1C_7ScaleInE0ELS1E_0EEEEEENSI_ISC_NS5_IJNSA_ILi0EEES1H_S1H_EEEEENS5_IJNS4_10UnderscoreES1K_S1K_EEEEENS4_13SM90_TMA_LOADENS4_14ComposedLayoutINS4_7SwizzleILi3ELi4ELi3EEENS4_25smem_sparse_ptr_flag_bitsILi2ELi16EEENSI_INS5_IJNS5_IJSB_SP_EEENS5_IJSJ_NSA_ILi64EEEEEEEEENS5_IJNS5_IJS1H_SE_EEESM_EEEEEEEvNS4_8identityES1N_NS1O_IS1Q_NS4_18smem_ptr_flag_bitsILi16EEENSI_INS5_IJSP_S1U_EEENS5_IJS1U_SB_EEEEEEEvS21_EENS_8epilogue10collective18CollectiveEpilogueINS29_23Sm100TmaWarpSpecializedILi3ELi2ELi32ELb1ELb0EEEJSG_NS5_IJNSI_ISE_SB_EENSI_IS12_SB_EEEEEfNS5_IJSB_llEEEfS2H_NS29_6fusion15FusionCallbacksIS2D_NS2I_17LinearCombinationIffffLNS_15FloatRoundStyleE2EEESG_S2G_JEEENS4_5SM1004TMEM4LOAD26SM100_TMEM_LOAD_32dp32b32xES1N_NS1O_INS1P_ILi2ELi5ELi2EEENS22_ILi32EEENSI_INS5_IJS12_ST_EEENS5_IJSB_S12_EEEEEEENS4_39AutoVectorizingCopyWithAssumedAlignmentILi128EEENS4_14SM90_TMA_STOREES2X_S2Z_S2Z_EEEvvEEEEvNT_6ParamsE,"ax",@progbits
	.align	128
.text._ZN7cutlass13device_kernelINS_4gemm6kernel13GemmUniversalIN4cute5tupleIJiiiiEEENS1_10collective13CollectiveMmaINS1_41MainloopSm100TmaUmmaWarpSpecializedSparseILi2ELi2ELi1ENS5_IJNS4_1CILi1EEESB_SB_EEEEENS5_IJNSA_ILi128EEENSA_ILi256EEESE_EEENS_6half_tENS5_IJNS4_6LayoutINS5_IJiNS5_IJNSA_ILi2EEEiEEEiEEENS5_IJlNS5_IJSB_SJ_EEElEEEEENSI_INS5_IJNS5_IJNS5_IJNSA_ILi8EEESJ_SP_EEEiEEENS5_IJNS5_IJNSA_ILi16EEESJ_NSA_ILi4EEEEEEiEEEiEEENS5_IJNS5_IJNS5_IJSE_SS_NSA_ILi2048EEEEEENSA_ILi16384EEEEEENS5_IJNS5_IJSB_NSA_ILi1024EEENSA_ILi32EEEEEElEEElEEEEEEEESH_NS5_IJlSB_lEEENS4_8TiledMMAINS4_8MMA_AtomIJNS4_27SM100_MMA_F16BF16_SS_SPARSEISH_SH_fLi128ELi256ELNS4_4UMMA5MajorE0ELS1D_0ELNS1C_7ScaleInE0ELS1E_0EEEEEENSI_ISC_NS5_IJNSA_ILi0EEES1H_S1H_EEEEENS5_IJNS4_10UnderscoreES1K_S1K_EEEEENS4_13SM90_TMA_LOADENS4_14ComposedLayoutINS4_7SwizzleILi3ELi4ELi3EEENS4_25smem_sparse_ptr_flag_bitsILi2ELi16EEENSI_INS5_IJNS5_IJSB_SP_EEENS5_IJSJ_NSA_ILi64EEEEEEEEENS5_IJNS5_IJS1H_SE_EEESM_EEEEEEEvNS4_8identityES1N_NS1O_IS1Q_NS4_18smem_ptr_flag_bitsILi16EEENSI_INS5_IJSP_S1U_EEENS5_IJS1U_SB_EEEEEEEvS21_EENS_8epilogue10collective18CollectiveEpilogueINS29_23Sm100TmaWarpSpecializedILi3ELi2ELi32ELb1ELb0EEEJSG_NS5_IJNSI_ISE_SB_EENSI_IS12_SB_EEEEEfNS5_IJSB_llEEEfS2H_NS29_6fusion15FusionCallbacksIS2D_NS2I_17LinearCombinationIffffLNS_15FloatRoundStyleE2EEESG_S2G_JEEENS4_5SM1004TMEM4LOAD26SM100_TMEM_LOAD_32dp32b32xES1N_NS1O_INS1P_ILi2ELi5ELi2EEENS22_ILi32EEENSI_INS5_IJS12_ST_EEENS5_IJSB_S12_EEEEEEENS4_39AutoVectorizingCopyWithAssumedAlignmentILi128EEENS4_14SM90_TMA_STOREES2X_S2Z_S2Z_EEEvvEEEEvNT_6ParamsE:
        .type           _ZN7cutlass13device_kernelINS_4gemm6kernel13GemmUniversalIN4cute5tupleIJiiiiEEENS1_10collective13CollectiveMmaINS1_41MainloopSm100TmaUmmaWarpSpecializedSparseILi2ELi2ELi1ENS5_IJNS4_1CILi1EEESB_SB_EEEEENS5_IJNSA_ILi128EEENSA_ILi256EEESE_EEENS_6half_tENS5_IJNS4_6LayoutINS5_IJiNS5_IJNSA_ILi2EEEiEEEiEEENS5_IJlNS5_IJSB_SJ_EEElEEEEENSI_INS5_IJNS5_IJNS5_IJNSA_ILi8EEESJ_SP_EEEiEEENS5_IJNS5_IJNSA_ILi16EEESJ_NSA_ILi4EEEEEEiEEEiEEENS5_IJNS5_IJNS5_IJSE_SS_NSA_ILi2048EEEEEENSA_ILi16384EEEEEENS5_IJNS5_IJSB_NSA_ILi1024EEENSA_ILi32EEEEEElEEElEEEEEEEESH_NS5_IJlSB_lEEENS4_8TiledMMAINS4_8MMA_AtomIJNS4_27SM100_MMA_F16BF16_SS_SPARSEISH_SH_fLi128ELi256ELNS4_4UMMA5MajorE0ELS1D_0ELNS1C_7ScaleInE0ELS1E_0EEEEEENSI_ISC_NS5_IJNSA_ILi0EEES1H_S1H_EEEEENS5_IJNS4_10UnderscoreES1K_S1K_EEEEENS4_13SM90_TMA_LOADENS4_14ComposedLayoutINS4_7SwizzleILi3ELi4ELi3EEENS4_25smem_sparse_ptr_flag_bitsILi2ELi16EEENSI_INS5_IJNS5_IJSB_SP_EEENS5_IJSJ_NSA_ILi64EEEEEEEEENS5_IJNS5_IJS1H_SE_EEESM_EEEEEEEvNS4_8identityES1N_NS1O_IS1Q_NS4_18smem_ptr_flag_bitsILi16EEENSI_INS5_IJSP_S1U_EEENS5_IJS1U_SB_EEEEEEEvS21_EENS_8epilogue10collective18CollectiveEpilogueINS29_23Sm100TmaWarpSpecializedILi3ELi2ELi32ELb1ELb0EEEJSG_NS5_IJNSI_ISE_SB_EENSI_IS12_SB_EEEEEfNS5_IJSB_llEEEfS2H_NS29_6fusion15FusionCallbacksIS2D_NS2I_17LinearCombinationIffffLNS_15FloatRoundStyleE2EEESG_S2G_JEEENS4_5SM1004TMEM4LOAD26SM100_TMEM_LOAD_32dp32b32xES1N_NS1O_INS1P_ILi2ELi5ELi2EEENS22_ILi32EEENSI_INS5_IJS12_ST_EEENS5_IJSB_S12_EEEEEEENS4_39AutoVectorizingCopyWithAssumedAlignmentILi128EEENS4_14SM90_TMA_STOREES2X_S2Z_S2Z_EEEvvEEEEvNT_6ParamsE,@function
        .size           _ZN7cutlass13device_kernelINS_4gemm6kernel13GemmUniversalIN4cute5tupleIJiiiiEEENS1_10collective13CollectiveMmaINS1_41MainloopSm100TmaUmmaWarpSpecializedSparseILi2ELi2ELi1ENS5_IJNS4_1CILi1EEESB_SB_EEEEENS5_IJNSA_ILi128EEENSA_ILi256EEESE_EEENS_6half_tENS5_IJNS4_6LayoutINS5_IJiNS5_IJNSA_ILi2EEEiEEEiEEENS5_IJlNS5_IJSB_SJ_EEElEEEEENSI_INS5_IJNS5_IJNS5_IJNSA_ILi8EEESJ_SP_EEEiEEENS5_IJNS5_IJNSA_ILi16EEESJ_NSA_ILi4EEEEEEiEEEiEEENS5_IJNS5_IJNS5_IJSE_SS_NSA_ILi2048EEEEEENSA_ILi16384EEEEEENS5_IJNS5_IJSB_NSA_ILi1024EEENSA_ILi32EEEEEElEEElEEEEEEEESH_NS5_IJlSB_lEEENS4_8TiledMMAINS4_8MMA_AtomIJNS4_27SM100_MMA_F16BF16_SS_SPARSEISH_SH_fLi128ELi256ELNS4_4UMMA5MajorE0ELS1D_0ELNS1C_7ScaleInE0ELS1E_0EEEEEENSI_ISC_NS5_IJNSA_ILi0EEES1H_S1H_EEEEENS5_IJNS4_10UnderscoreES1K_S1K_EEEEENS4_13SM90_TMA_LOADENS4_14ComposedLayoutINS4_7SwizzleILi3ELi4ELi3EEENS4_25smem_sparse_ptr_flag_bitsILi2ELi16EEENSI_INS5_IJNS5_IJSB_SP_EEENS5_IJSJ_NSA_ILi64EEEEEEEEENS5_IJNS5_IJS1H_SE_EEESM_EEEEEEEvNS4_8identityES1N_NS1O_IS1Q_NS4_18smem_ptr_flag_bitsILi16EEENSI_INS5_IJSP_S1U_EEENS5_IJS1U_SB_EEEEEEEvS21_EENS_8epilogue10collective18CollectiveEpilogueINS29_23Sm100TmaWarpSpecializedILi3ELi2ELi32ELb1ELb0EEEJSG_NS5_IJNSI_ISE_SB_EENSI_IS12_SB_EEEEEfNS5_IJSB_llEEEfS2H_NS29_6fusion15FusionCallbacksIS2D_NS2I_17LinearCombinationIffffLNS_15FloatRoundStyleE2EEESG_S2G_JEEENS4_5SM1004TMEM4LOAD26SM100_TMEM_LOAD_32dp32b32xES1N_NS1O_INS1P_ILi2ELi5ELi2EEENS22_ILi32EEENSI_INS5_IJS12_ST_EEENS5_IJSB_S12_EEEEEEENS4_39AutoVectorizingCopyWithAssumedAlignmentILi128EEENS4_14SM90_TMA_STOREES2X_S2Z_S2Z_EEEvvEEEEvNT_6ParamsE,(.L_x_208 - _ZN7cutlass13device_kernelINS_4gemm6kernel13GemmUniversalIN4cute5tupleIJiiiiEEENS1_10collective13CollectiveMmaINS1_41MainloopSm100TmaUmmaWarpSpecializedSparseILi2ELi2ELi1ENS5_IJNS4_1CILi1EEESB_SB_EEEEENS5_IJNSA_ILi128EEENSA_ILi256EEESE_EEENS_6half_tENS5_IJNS4_6LayoutINS5_IJiNS5_IJNSA_ILi2EEEiEEEiEEENS5_IJlNS5_IJSB_SJ_EEElEEEEENSI_INS5_IJNS5_IJNS5_IJNSA_ILi8EEESJ_SP_EEEiEEENS5_IJNS5_IJNSA_ILi16EEESJ_NSA_ILi4EEEEEEiEEEiEEENS5_IJNS5_IJNS5_IJSE_SS_NSA_ILi2048EEEEEENSA_ILi16384EEEEEENS5_IJNS5_IJSB_NSA_ILi1024EEENSA_ILi32EEEEEElEEElEEEEEEEESH_NS5_IJlSB_lEEENS4_8TiledMMAINS4_8MMA_AtomIJNS4_27SM100_MMA_F16BF16_SS_SPARSEISH_SH_fLi128ELi256ELNS4_4UMMA5MajorE0ELS1D_0ELNS1C_7ScaleInE0ELS1E_0EEEEEENSI_ISC_NS5_IJNSA_ILi0EEES1H_S1H_EEEEENS5_IJNS4_10UnderscoreES1K_S1K_EEEEENS4_13SM90_TMA_LOADENS4_14ComposedLayoutINS4_7SwizzleILi3ELi4ELi3EEENS4_25smem_sparse_ptr_flag_bitsILi2ELi16EEENSI_INS5_IJNS5_IJSB_SP_EEENS5_IJSJ_NSA_ILi64EEEEEEEEENS5_IJNS5_IJS1H_SE_EEESM_EEEEEEEvNS4_8identityES1N_NS1O_IS1Q_NS4_18smem_ptr_flag_bitsILi16EEENSI_INS5_IJSP_S1U_EEENS5_IJS1U_SB_EEEEEEEvS21_EENS_8epilogue10collective18CollectiveEpilogueINS29_23Sm100TmaWarpSpecializedILi3ELi2ELi32ELb1ELb0EEEJSG_NS5_IJNSI_ISE_SB_EENSI_IS12_SB_EEEEEfNS5_IJSB_llEEEfS2H_NS29_6fusion15FusionCallbacksIS2D_NS2I_17LinearCombinationIffffLNS_15FloatRoundStyleE2EEESG_S2G_JEEENS4_5SM1004TMEM4LOAD26SM100_TMEM_LOAD_32dp32b32xES1N_NS1O_INS1P_ILi2ELi5ELi2EEENS22_ILi32EEENSI_INS5_IJS12_ST_EEENS5_IJSB_S12_EEEEEEENS4_39AutoVectorizingCopyWithAssumedAlignmentILi128EEENS4_14SM90_TMA_STOREES2X_S2Z_S2Z_EEEvvEEEEvNT_6ParamsE)
        .other          _ZN7cutlass13device_kernelINS_4gemm6kernel13GemmUniversalIN4cute5tupleIJiiiiEEENS1_10collective13CollectiveMmaINS1_41MainloopSm100TmaUmmaWarpSpecializedSparseILi2ELi2ELi1ENS5_IJNS4_1CILi1EEESB_SB_EEEEENS5_IJNSA_ILi128EEENSA_ILi256EEESE_EEENS_6half_tENS5_IJNS4_6LayoutINS5_IJiNS5_IJNSA_ILi2EEEiEEEiEEENS5_IJlNS5_IJSB_SJ_EEElEEEEENSI_INS5_IJNS5_IJNS5_IJNSA_ILi8EEESJ_SP_EEEiEEENS5_IJNS5_IJNSA_ILi16EEESJ_NSA_ILi4EEEEEEiEEEiEEENS5_IJNS5_IJNS5_IJSE_SS_NSA_ILi2048EEEEEENSA_ILi16384EEEEEENS5_IJNS5_IJSB_NSA_ILi1024EEENSA_ILi32EEEEEElEEElEEEEEEEESH_NS5_IJlSB_lEEENS4_8TiledMMAINS4_8MMA_AtomIJNS4_27SM100_MMA_F16BF16_SS_SPARSEISH_SH_fLi128ELi256ELNS4_4UMMA5MajorE0ELS1D_0ELNS1C_7ScaleInE0ELS1E_0EEEEEENSI_ISC_NS5_IJNSA_ILi0EEES1H_S1H_EEEEENS5_IJNS4_10UnderscoreES1K_S1K_EEEEENS4_13SM90_TMA_LOADENS4_14ComposedLayoutINS4_7SwizzleILi3ELi4ELi3EEENS4_25smem_sparse_ptr_flag_bitsILi2ELi16EEENSI_INS5_IJNS5_IJSB_SP_EEENS5_IJSJ_NSA_ILi64EEEEEEEEENS5_IJNS5_IJS1H_SE_EEESM_EEEEEEEvNS4_8identityES1N_NS1O_IS1Q_NS4_18smem_ptr_flag_bitsILi16EEENSI_INS5_IJSP_S1U_EEENS5_IJS1U_SB_EEEEEEEvS21_EENS_8epilogue10collective18CollectiveEpilogueINS29_23Sm100TmaWarpSpecializedILi3ELi2ELi32ELb1ELb0EEEJSG_NS5_IJNSI_ISE_SB_EENSI_IS12_SB_EEEEEfNS5_IJSB_llEEEfS2H_NS29_6fusion15FusionCallbacksIS2D_NS2I_17LinearCombinationIffffLNS_15FloatRoundStyleE2EEESG_S2G_JEEENS4_5SM1004TMEM4LOAD26SM100_TMEM_LOAD_32dp32b32xES1N_NS1O_INS1P_ILi2ELi5ELi2EEENS22_ILi32EEENSI_INS5_IJS12_ST_EEENS5_IJSB_S12_EEEEEEENS4_39AutoVectorizingCopyWithAssumedAlignmentILi128EEENS4_14SM90_TMA_STOREES2X_S2Z_S2Z_EEEvvEEEEvNT_6ParamsE,@"STO_CUDA_ENTRY STV_DEFAULT"
_ZN7cutlass13device_kernelINS_4gemm6kernel13GemmUniversalIN4cute5tupleIJiiiiEEENS1_10collective13CollectiveMmaINS1_41MainloopSm100TmaUmmaWarpSpecializedSparseILi2ELi2ELi1ENS5_IJNS4_1CILi1EEESB_SB_EEEEENS5_IJNSA_ILi128EEENSA_ILi256EEESE_EEENS_6half_tENS5_IJNS4_6LayoutINS5_IJiNS5_IJNSA_ILi2EEEiEEEiEEENS5_IJlNS5_IJSB_SJ_EEElEEEEENSI_INS5_IJNS5_IJNS5_IJNSA_ILi8EEESJ_SP_EEEiEEENS5_IJNS5_IJNSA_ILi16EEESJ_NSA_ILi4EEEEEEiEEEiEEENS5_IJNS5_IJNS5_IJSE_SS_NSA_ILi2048EEEEEENSA_ILi16384EEEEEENS5_IJNS5_IJSB_NSA_ILi1024EEENSA_ILi32EEEEEElEEElEEEEEEEESH_NS5_IJlSB_lEEENS4_8TiledMMAINS4_8MMA_AtomIJNS4_27SM100_MMA_F16BF16_SS_SPARSEISH_SH_fLi128ELi256ELNS4_4UMMA5MajorE0ELS1D_0ELNS1C_7ScaleInE0ELS1E_0EEEEEENSI_ISC_NS5_IJNSA_ILi0EEES1H_S1H_EEEEENS5_IJNS4_10UnderscoreES1K_S1K_EEEEENS4_13SM90_TMA_LOADENS4_14ComposedLayoutINS4_7SwizzleILi3ELi4ELi3EEENS4_25smem_sparse_ptr_flag_bitsILi2ELi16EEENSI_INS5_IJNS5_IJSB_SP_EEENS5_IJSJ_NSA_ILi64EEEEEEEEENS5_IJNS5_IJS1H_SE_EEESM_EEEEEEEvNS4_8identityES1N_NS1O_IS1Q_NS4_18smem_ptr_flag_bitsILi16EEENSI_INS5_IJSP_S1U_EEENS5_IJS1U_SB_EEEEEEEvS21_EENS_8epilogue10collective18CollectiveEpilogueINS29_23Sm100TmaWarpSpecializedILi3ELi2ELi32ELb1ELb0EEEJSG_NS5_IJNSI_ISE_SB_EENSI_IS12_SB_EEEEEfNS5_IJSB_llEEEfS2H_NS29_6fusion15FusionCallbacksIS2D_NS2I_17LinearCombinationIffffLNS_15FloatRoundStyleE2EEESG_S2G_JEEENS4_5SM1004TMEM4LOAD26SM100_TMEM_LOAD_32dp32b32xES1N_NS1O_INS1P_ILi2ELi5ELi2EEENS22_ILi32EEENSI_INS5_IJS12_ST_EEENS5_IJSB_S12_EEEEEEENS4_39AutoVectorizingCopyWithAssumedAlignmentILi128EEENS4_14SM90_TMA_STOREES2X_S2Z_S2Z_EEEvvEEEEvNT_6ParamsE:
[----:B------:R-:W1:Y:S01]  /*0000*/  LDC R1, c[0x0][0x37c] ;  /* 0x0000df00ff017b82 */ /* 0x000e620000000800 */
[----:B------:R-:W2:Y:S01]  /*0010*/  S2R R93, SR_TID.X ;  /* 0x00000000005d7919 */ /* 0x000ea20000002100 */
[----:B------:R-:W3:Y:S01]  /*0020*/  LDCU.64 UR10, c[0x0][0xa90] ;  /* 0x00015200ff0a77ac */ /* 0x000ee20008000a00 */
[----:B------:R-:W-:Y:S02]  /*0030*/  PRMT R79, RZ, 0x7610, R79 ;  /* 0x00007610ff4f7816 */ /* 0x000fe4000000004f */
[----:B------:R-:W-:Y:S01]  /*0040*/  ELECT P2, URZ, PT ;  /* 0x0000000000ff782f */ /* 0x000fe20003840000 */
[----:B---3--:R-:W-:-:S04]  /*0050*/  UISETP.NE.U32.AND UP0, UPT, UR10, URZ, UPT ;  /* 0x000000ff0a00728c */ /* 0x008fc8000bf05070 */
[----:B------:R-:W-:Y:S01]  /*0060*/  UISETP.NE.AND.EX UP0, UPT, UR11, URZ, UPT, UP0 ;  /* 0x000000ff0b00728c */ /* 0x000fe2000bf05300 */
[----:B--2---:R-:W-:-:S05]  /*0070*/  SHF.R.U32.HI R80, RZ, 0x5, R93 ;  /* 0x00000005ff507819 */ /* 0x004fca000001165d */
[----:B------:R-:W2:Y:S02]  /*0080*/  SHFL.IDX PT, R0, R80, RZ, 0x1f ;  /* 0x00001fff50007589 */ /* 0x000ea400000e0000 */
[----:B--2---:R-:W-:Y:S01]  /*0090*/  R2UR UR24, R0 ;  /* 0x00000000001872ca */ /* 0x004fe200000e0000 */
[----:B-1----:R-:W-:-:S14]  /*00a0*/  BRA.U UP0, `(.L_x_0) ;  /* 0x0000000100307547 */ /* 0x002fdc000b800000 */
[----:B------:R-:W1:Y:S02]  /*00b0*/  LDCU.64 UR4, c[0x0][0xa88] ;  /* 0x00015100ff0477ac */ /* 0x000e640008000a00 */
[----:B-1----:R-:W-:-:S04]  /*00c0*/  UISETP.NE.U32.AND UP0, UPT, UR4, URZ, UPT ;  /* 0x000000ff0400728c */ /* 0x002fc8000bf05070 */
[----:B------:R-:W-:-:S09]  /*00d0*/  UISETP.NE.AND.EX UP0, UPT, UR5, URZ, UPT, UP0 ;  /* 0x000000ff0500728c */ /* 0x000fd2000bf05300 */
[----:B------:R-:W-:Y:S05]  /*00e0*/  BRA.U !UP0, `(.L_x_1) ;  /* 0x0000000108147547 */ /* 0x000fea000b800000 */
[----:B------:R-:W1:Y:S01]  /*00f0*/  LDC.64 R2, c[0x0][0xa88] ;  /* 0x0002a200ff027b82 */ /* 0x000e620000000a00 */
[----:B------:R-:W1:Y:S02]  /*0100*/  LDCU.64 UR4, c[0x0][0x358] ;  /* 0x00006b00ff0477ac */ /* 0x000e640008000a00 */
[----:B-1----:R1:W5:Y:S01]  /*0110*/  LDG.E R41, desc[UR4][R2.64] ;  /* 0x0000000402297981 */ /* 0x002362000c1e1900 */
[----:B------:R-:W-:Y:S01]  /*0120*/  HFMA2 R79, -RZ, RZ, 0, 5.9604644775390625e-08 ;  /* 0x00000001ff4f7431 */ /* 0x000fe200000001ff */
[----:B------:R-:W-:Y:S05]  /*0130*/  BRA `(.L_x_0) ;  /* 0x00000000000c7947 */ /* 0x000fea0003800000 */
.L_x_1:
[----:B------:R-:W1:Y:S01]  /*0140*/  LDCU UR4, c[0x0][0xa80] ;  /* 0x00015000ff0477ac */ /* 0x000e620008000800 */
[----:B------:R-:W-:Y:S01]  /*0150*/  HFMA2 R79, -RZ, RZ, 0, 5.9604644775390625e-08 ;  /* 0x00000001ff4f7431 */ /* 0x000fe200000001ff */
[----:B-1----:R-:W-:-:S07]  /*0160*/  MOV R41, UR4 ;  /* 0x0000000400297c02 */ /* 0x002fce0008000f00 */
.L_x_0:
[----:B------:R-:W2:Y:S02]  /*0170*/  LDCU.64 UR4, c[0x0][0xab0] ;  /* 0x00015600ff0477ac */ /* 0x000ea40008000a00 */
[----:B--2---:R-:W-:-:S04]  /*0180*/  UISETP.NE.U32.AND UP0, UPT, UR4, URZ, UPT ;  /* 0x000000ff0400728c */ /* 0x004fc8000bf05070 */
[----:B------:R-:W-:-:S09]  /*0190*/  UISETP.NE.AND.EX UP0, UPT, UR5, URZ, UPT, UP0 ;  /* 0x000000ff0500728c */ /* 0x000fd2000bf05300 */
[----:B------:R-:W-:Y:S05]  /*01a0*/  BRA.U UP0, `(.L_x_2) ;  /* 0x0000000100287547 */ /* 0x000fea000b800000 */
[----:B------:R-:W2:Y:S02]  /*01b0*/  LDCU.64 UR4, c[0x0][0xaa8] ;  /* 0x00015500ff0477ac */ /* 0x000ea40008000a00 */
[----:B--2---:R-:W-:-:S04]  /*01c0*/  UISETP.NE.U32.AND UP0, UPT, UR4, URZ, UPT ;  /* 0x000000ff0400728c */ /* 0x004fc8000bf05070 */
[----:B------:R-:W-:-:S09]  /*01d0*/  UISETP.NE.AND.EX UP0, UPT, UR5, URZ, UPT, UP0 ;  /* 0x000000ff0500728c */ /* 0x000fd2000bf05300 */
[----:B------:R-:W-:Y:S05]  /*01e0*/  BRA.U !UP0, `(.L_x_3) ;  /* 0x0000000108107547 */ /* 0x000fea000b800000 */
[----:B------:R-:W2:Y:S01]  /*01f0*/  LDC.64 R36, c[0x0][0xaa8] ;  /* 0x0002aa00ff247b82 */ /* 0x000ea20000000a00 */
[----:B------:R-:W2:Y:S02]  /*0200*/  LDCU.64 UR4, c[0x0][0x358] ;  /* 0x00006b00ff0477ac */ /* 0x000ea40008000a00 */
[----:B--2---:R2:W5:Y:S01]  /*0210*/  LDG.E R36, desc[UR4][R36.64] ;  /* 0x0000000424247981 */ /* 0x004562000c1e1900 */
[----:B------:R-:W-:Y:S05]  /*0220*/  BRA `(.L_x_2) ;  /* 0x0000000000087947 */ /* 0x000fea0003800000 */
.L_x_3:
[----:B------:R-:W2:Y:S02]  /*0230*/  LDCU UR4, c[0x0][0xaa0] ;  /* 0x00015400ff0477ac */ /* 0x000ea40008000800 */
[----:B--2---:R-:W-:Y:S02]  /*0240*/  MOV R36, UR4 ;  /* 0x0000000400247c02 */ /* 0x004fe40008000f00 */
.L_x_2:
[----:B------:R-:W-:Y:S01]  /*0250*/  IMAD.U32 R0, RZ, RZ, UR24 ;  /* 0x00000018ff007e24 */ /* 0x000fe2000f8e00ff */
[----:B------:R-:W-:Y:S04]  /*0260*/  BSSY.RECONVERGENT B0, `(.L_x_4) ;  /* 0x000000f000007945 */ /* 0x000fe80003800200 */
[C---:B------:R-:W-:Y:S02]  /*0270*/  ISETP.NE.OR P1, PT, R0.reuse, 0x1, !P2 ;  /* 0x000000010000780c */ /* 0x040fe40005725670 */
[----:B------:R-:W-:-:S11]  /*0280*/  ISETP.NE.OR P0, PT, R0, 0x3, !P2 ;  /* 0x000000030000780c */ /* 0x000fd60005705670 */
[----:B------:R-:W-:Y:S05]  /*0290*/  @P1 BRA `(.L_x_5) ;  /* 0x00000000002c1947 */ /* 0x000fea0003800000 */
[----:B------:R-:W3:Y:S02]  /*02a0*/  LDCU.64 UR4, c[0x0][0x348] ;  /* 0x00006900ff0477ac */ /* 0x000ee40008000a00 */
[----:B---3--:R-:W-:Y:S02]  /*02b0*/  UIADD3 UR8, UP2, UPT, UR4, 0x80, URZ ;  /* 0x0000008004087890 */ /* 0x008fe4000ff5e0ff */
[----:B------:R-:W-:Y:S02]  /*02c0*/  UIADD3 UR6, UP1, UPT, UR4, 0x280, URZ ;  /* 0x0000028004067890 */ /* 0x000fe4000ff3e0ff */
[----:B------:R-:W-:Y:S02]  /*02d0*/  UIADD3 UR4, UP0, UPT, UR4, 0x180, URZ ;  /* 0x0000018004047890 */ /* 0x000fe4000ff1e0ff */
[----:B------:R-:W-:Y:S02]  /*02e0*/  UIADD3.X UR9, UPT, UPT, URZ, UR5, URZ, UP2, !UPT ;  /* 0x00000005ff097290 */ /* 0x000fe400097fe4ff */
[----:B------:R-:W-:-:S02]  /*02f0*/  UIADD3.X UR7, UPT, UPT, URZ, UR5, URZ, UP1, !UPT ;  /* 0x00000005ff077290 */ /* 0x000fc40008ffe4ff */
[----:B------:R-:W-:-:S05]  /*0300*/  UIADD3.X UR5, UPT, UPT, URZ, UR5, URZ, UP0, !UPT ;  /* 0x00000005ff057290 */ /* 0x000fca00087fe4ff */
[----:B------:R3:W-:Y:S02]  /*0310*/  UTMACCTL.PF [UR8] ;  /* 0x00000000080079b9 */ /* 0x0007e40008040000 */
[----:B------:R3:W-:Y:S02]  /*0320*/  UTMACCTL.PF [UR6] ;  /* 0x00000000060079b9 */ /* 0x0007e40008040000 */
[----:B------:R3:W-:Y:S02]  /*0330*/  UTMACCTL.PF [UR4] ;  /* 0x00000000040079b9 */ /* 0x0007e40008040000 */
[----:B---3--:R-:W-:Y:S01]  /*0340*/  NOP ;  /* 0x0000000000007918 */ /* 0x008fe20000000000 */
.L_x_5:
[----:B------:R-:W-:Y:S05]  /*0350*/  BSYNC.RECONVERGENT B0 ;  /* 0x0000000000007941 */ /* 0x000fea0003800200 */
.L_x_4:
[----:B------:R-:W-:Y:S04]  /*0360*/  BSSY.RECONVERGENT B0, `(.L_x_6) ;  /* 0x000000a000007945 */ /* 0x000fe80003800200 */
[----:B------:R-:W-:Y:S05]  /*0370*/  @P0 BRA `(.L_x_7) ;  /* 0x0000000000200947 */ /* 0x000fea0003800000 */
[----:B------:R-:W3:Y:S02]  /*0380*/  LDCU.64 UR4, c[0x0][0x348] ;  /* 0x00006900ff0477ac */ /* 0x000ee40008000a00 */
[----:B---3--:R-:W-:Y:S02]  /*0390*/  UIADD3 UR6, UP1, UPT, UR4, 0x780, URZ ;  /* 0x0000078004067890 */ /* 0x008fe4000ff3e0ff */
[----:B------:R-:W-:Y:S02]  /*03a0*/  UIADD3 UR4, UP0, UPT, UR4, 0x880, URZ ;  /* 0x0000088004047890 */ /* 0x000fe4000ff1e0ff */
[----:B------:R-:W-:Y:S02]  /*03b0*/  UIADD3.X UR7, UPT, UPT, URZ, UR5, URZ, UP1, !UPT ;  /* 0x00000005ff077290 */ /* 0x000fe40008ffe4ff */
[----:B------:R-:W-:-:S07]  /*03c0*/  UIADD3.X UR5, UPT, UPT, URZ, UR5, URZ, UP0, !UPT ;  /* 0x00000005ff057290 */ /* 0x000fce00087fe4ff */
[----:B------:R3:W-:Y:S02]  /*03d0*/  UTMACCTL.PF [UR6] ;  /* 0x00000000060079b9 */ /* 0x0007e40008040000 */
[----:B------:R3:W-:Y:S02]  /*03e0*/  UTMACCTL.PF [UR4] ;  /* 0x00000000040079b9 */ /* 0x0007e40008040000 */
[----:B---3--:R-:W-:Y:S01]  /*03f0*/  NOP ;  /* 0x0000000000007918 */ /* 0x008fe20000000000 */
.L_x_7:
[----:B------:R-:W-:Y:S05]  /*0400*/  BSYNC.RECONVERGENT B0 ;  /* 0x0000000000007941 */ /* 0x000fea0003800200 */
.L_x_6:
[----:B------:R-:W3:Y:S01]  /*0410*/  LDCU.64 UR4, c[0x0][0xa88] ;  /* 0x00015100ff0477ac */ /* 0x000ee20008000a00 */
[----:B------:R-:W-:Y:S02]  /*0420*/  UISETP.EQ.U32.AND UP1, UPT, UR10, URZ, UPT ;  /* 0x000000ff0a00728c */ /* 0x000fe4000bf22070 */
[----:B------:R-:W-:Y:S02]  /*0430*/  UPLOP3.LUT UP3, UPT, UPT, UPT, UPT, 0x80, 0x8 ;  /* 0x000000000008789c */ /* 0x000fe40003f6f070 */
[----:B---3--:R-:W-:-:S04]  /*0440*/  UISETP.NE.U32.AND UP0, UPT, UR4, URZ, UPT ;  /* 0x000000ff0400728c */ /* 0x008fc8000bf05070 */
[----:B------:R-:W-:-:S04]  /*0450*/  UISETP.NE.AND.EX UP2, UPT, UR5, URZ, UPT, UP0 ;  /* 0x000000ff0500728c */ /* 0x000fc8000bf45300 */
[----:B------:R-:W-:-:S04]  /*0460*/  UISETP.EQ.OR.EX UP4, UPT, UR11, URZ, !UP2, UP1 ;  /* 0x000000ff0b00728c */ /* 0x000fc8000d782710 */
[----:B------:R-:W-:-:S06]  /*0470*/  UP2UR UR4, UPR, URZ, 0x10 ;  /* 0x00000010ff047883 */ /* 0x000fcc0008000000 */
[----:B------:R-:W-:Y:S01]  /*0480*/  MOV R86, UR4 ;  /* 0x0000000400567c02 */ /* 0x000fe20008000f00 */
[----:B------:R-:W-:Y:S06]  /*0490*/  BRA.U !UP4, `(.L_x_8) ;  /* 0x000000010c207547 */ /* 0x000fec000b800000 */
[----:B------:R-:W-:Y:S01]  /*04a0*/  UISETP.NE.U32.AND UP0, UPT, UR10, URZ, UPT ;  /* 0x000000ff0a00728c */ /* 0x000fe2000bf05070 */
[----:B-----5:R-:W-:Y:S01]  /*04b0*/  FSETP.NEU.AND P0, PT, R41, RZ, PT ;  /* 0x000000ff2900720b */ /* 0x020fe20003f0d000 */
[----:B------:R-:W-:Y:S02]  /*04c0*/  USEL UR4, URZ, 0xffffffff, UP2 ;  /* 0xffffffffff047887 */ /* 0x000fe40009000000 */
[----:B------:R-:W-:-:S10]  /*04d0*/  UISETP.NE.AND.EX UP1, UPT, UR11, URZ, UPT, UP0 ;  /* 0x000000ff0b00728c */ /* 0x000fd4000bf25300 */
[----:B------:R-:W-:Y:S01]  /*04e0*/  VOTEU.ANY UP0, P0 ;  /* 0x0000000000ff7886 */ /* 0x000fe20000000100 */
[----:B------:R-:W-:-:S04]  /*04f0*/  @!UP1 USEL UR4, URZ, 0xffffffff, UP0 ;  /* 0xffffffffff049887 */ /* 0x000fc80008000000 */
[----:B------:R-:W-:-:S04]  /*0500*/  ULOP3.LUT UR4, UR4, 0x1, URZ, 0xc0, !UPT ;  /* 0x0000000104047892 */ /* 0x000fc8000f8ec0ff */
[----:B------:R-:W-:-:S11]  /*0510*/  UISETP.NE.U32.AND UP3, UPT, UR4, 0x1, UPT ;  /* 0x000000010400788c */ /* 0x000fd6000bf65070 */
.L_x_8:
[----:B------:R-:W3:Y:S02]  /*0520*/  SHFL.IDX PT, R0, R80, RZ, 0x1f ;  /* 0x00001fff50007589 */ /* 0x000ee400000e0000 */
[----:B---3--:R-:W-:-:S13]  /*0530*/  ISETP.NE.AND P0, PT, R0, RZ, PT ;  /* 0x000000ff0000720c */ /* 0x008fda0003f05270 */
[----:B------:R-:W-:Y:S05]  /*0540*/  @P0 BRA `(.L_x_9) ;  /* 0x0000000000380947 */ /* 0x000fea0003800000 */
[----:B------:R-:W3:Y:S01]  /*0550*/  S2UR UR4, SR_CgaCtaId ;  /* 0x00000000000479c3 */ /* 0x000ee20000008800 */
[----:B------:R-:W-:Y:S01]  /*0560*/  UMOV UR5, 0x400 ;  /* 0x0000040000057882 */ /* 0x000fe20000000000 */
[----:B------:R-:W-:Y:S01]  /*0570*/  UMOV UR6, 0x1 ;  /* 0x0000000100067882 */ /* 0x000fe20000000000 */
[----:B------:R-:W-:Y:S01]  /*0580*/  ELECT P0, URZ, PT ;  /* 0x0000000000ff782f */ /* 0x000fe20003800000 */
[----:B------:R-:W-:-:S04]  /*0590*/  UIADD3 UR6, UPT, UPT, -UR6, 0x100000, URZ ;  /* 0x0010000006067890 */ /* 0x000fc8000fffe1ff */
[----:B------:R-:W-:Y:S02]  /*05a0*/  USHF.L.U32 UR7, UR6, 0xb, URZ ;  /* 0x0000000b06077899 */ /* 0x000fe400080006ff */
[----:B------:R-:W-:Y:S02]  /*05b0*/  USHF.L.U32 UR6, UR6, 0x1, URZ ;  /* 0x0000000106067899 */ /* 0x000fe400080006ff */
[----:B---3--:R-:W-:Y:S01]  /*05c0*/  ULEA UR4, UR4, UR5, 0x18 ;  /* 0x0000000504047291 */ /* 0x008fe2000f8ec0ff */
[----:B------:R-:W3:Y:S11]  /*05d0*/  FENCE.VIEW.ASYNC.S ;  /* 0x00000000000073c6 */ /* 0x000ef60000000000 */
[----:B---3--:R3:W4:Y:S01]  /*05e0*/  SYNCS.EXCH.64 URZ, [UR4], UR6 ;  /* 0x0000000604ff75b2 */ /* 0x0087220008000100 */
[----:B------:R3:W1:Y:S01]  /*05f0*/  SYNCS.EXCH.64 URZ, [UR4+0x10], UR6 ;  /* 0x0000100604ff75b2 */ /* 0x0006620008000100 */
[----:B------:R3:W1:Y:S01]  /*0600*/  SYNCS.EXCH.64 URZ, [UR4+0x8], UR6 ;  /* 0x0000080604ff75b2 */ /* 0x0006620008000100 */
[----:B------:R3:W1:Y:S01]  /*0610*/  SYNCS.EXCH.64 URZ, [UR4+0x18], UR6 ;  /* 0x0000180604ff75b2 */ /* 0x0006620008000100 */
[----:B------:R-:W-:Y:S01]  /*0620*/  NOP ;  /* 0x0000000000007918 */ /* 0x000fe20000000000 */
.L_x_9:
[----:B------:R-:W2:Y:S01]  /*0630*/  SHFL.IDX PT, R0, R80, RZ, 0x1f ;  /* 0x00001fff50007589 */ /* 0x000ea200000e0000 */
[----:B------:R-:W-:Y:S01]  /*0640*/  NOP ;  /* 0x0000000000007918 */ /* 0x000fe20000000000 */
[----:B--2---:R-:W-:-:S13]  /*0650*/  ISETP.NE.AND P0, PT, R0, 0x1, PT ;  /* 0x000000010000780c */ /* 0x004fda0003f05270 */
[----:B------:R-:W-:Y:S05]  /*0660*/  @P0 BRA `(.L_x_10) ;  /* 0x0000000000500947 */ /* 0x000fea0003800000 */
[----:B---3--:R-:W2:Y:S01]  /*0670*/  S2UR UR4, SR_CgaCtaId ;  /* 0x00000000000479c3 */ /* 0x008ea20000008800 */
[----:B------:R-:W-:Y:S01]  /*0680*/  UMOV UR5, 0x400 ;  /* 0x0000040000057882 */ /* 0x000fe20000000000 */
[----:B------:R-:W-:Y:S01]  /*0690*/  UMOV UR8, 0x20 ;  /* 0x0000002000087882 */ /* 0x000fe20000000000 */
[----:B------:R-:W-:Y:S01]  /*06a0*/  UMOV UR6, 0x80 ;  /* 0x0000008000067882 */ /* 0x000fe20000000000 */
[----:B------:R-:W-:-:S04]  /*06b0*/  UIADD3 UR8, UPT, UPT, -UR8, 0x100000, URZ ;  /* 0x0010000008087890 */ /* 0x000fc8000fffe1ff */
[----:B------:R-:W-:Y:S02]  /*06c0*/  USHF.L.U32 UR9, UR8, 0xb, URZ ;  /* 0x0000000b08097899 */ /* 0x000fe400080006ff */
[----:B------:R-:W-:Y:S02]  /*06d0*/  USHF.L.U32 UR8, UR8, 0x1, URZ ;  /* 0x0000000108087899 */ /* 0x000fe400080006ff */
[----:B------:R-:W-:-:S04]  /*06e0*/  UIADD3 UR6, UPT, UPT, -UR6, 0x100000, URZ ;  /* 0x0010000006067890 */ /* 0x000fc8000fffe1ff */
[----:B------:R-:W-:Y:S02]  /*06f0*/  USHF.L.U32 UR7, UR6, 0xb, URZ ;  /* 0x0000000b06077899 */ /* 0x000fe400080006ff */
[----:B------:R-:W-:Y:S01]  /*0700*/  USHF.L.U32 UR6, UR6, 0x1, URZ ;  /* 0x0000000106067899 */ /* 0x000fe200080006ff */
[----:B------:R-:W-:Y:S01]  /*0710*/  ELECT P0, URZ, PT ;  /* 0x0000000000ff782f */ /* 0x000fe20003800000 */
[----:B--2---:R-:W-:Y:S01]  /*0720*/  ULEA UR4, UR4, UR5, 0x18 ;  /* 0x0000000504047291 */ /* 0x004fe2000f8ec0ff */
[----:B------:R-:W2:Y:S11]  /*0730*/  FENCE.VIEW.ASYNC.S ;  /* 0x00000000000073c6 */ /* 0x000eb60000000000 */
[----:B--2---:R2:W3:Y:S01]  /*0740*/  SYNCS.EXCH.64 URZ, [UR4+0x20], UR8 ;  /* 0x0000200804ff75b2 */ /* 0x0044e20008000100 */
[----:B------:R2:W1:Y:S01]  /*0750*/  SYNCS.EXCH.64 URZ, [UR4+0x38], UR6 ;  /* 0x0000380604ff75b2 */ /* 0x0004620008000100 */
[----:B------:R2:W1:Y:S01]  /*0760*/  SYNCS.EXCH.64 URZ, [UR4+0x28], UR8 ;  /* 0x0000280804ff75b2 */ /* 0x0004620008000100 */
[----:B------:R2:W1:Y:S01]  /*0770*/  SYNCS.EXCH.64 URZ, [UR4+0x40], UR6 ;  /* 0x0000400604ff75b2 */ /* 0x0004620008000100 */
[----:B------:R2:W1:Y:S01]  /*0780*/  SYNCS.EXCH.64 URZ, [UR4+0x30], UR8 ;  /* 0x0000300804ff75b2 */ /* 0x0004620008000100 */
[----:B------:R2:W1:Y:S01]  /*0790*/  SYNCS.EXCH.64 URZ, [UR4+0x48], UR6 ;  /* 0x0000480604ff75b2 */ /* 0x0004620008000100 */
[----:B------:R-:W-:Y:S01]  /*07a0*/  NOP ;  /* 0x0000000000007918 */ /* 0x000fe20000000000 */
.L_x_10:
[----:B------:R-:W4:Y:S01]  /*07b0*/  SHFL.IDX PT, R0, R80, RZ, 0x1f ;  /* 0x00001fff50007589 */ /* 0x000f2200000e0000 */
[----:B------:R-:W-:Y:S01]  /*07c0*/  NOP ;  /* 0x0000000000007918 */ /* 0x000fe20000000000 */
[----:B----4-:R-:W-:-:S13]  /*07d0*/  ISETP.NE.AND P0, PT, R0, 0x3, PT ;  /* 0x000000030000780c */ /* 0x010fda0003f05270 */
[----:B------:R-:W-:Y:S05]  /*07e0*/  @P0 BRA `(.L_x_11) ;  /* 0x0000000000300947 */ /* 0x000fea0003800000 */
[----:B--23--:R-:W2:Y:S01]  /*07f0*/  S2UR UR4, SR_CgaCtaId ;  /* 0x00000000000479c3 */ /* 0x00cea20000008800 */
[----:B------:R-:W-:Y:S01]  /*0800*/  UMOV UR6, 0x400 ;  /* 0x0000040000067882 */ /* 0x000fe20000000000 */
[----:B------:R-:W-:Y:S01]  /*0810*/  UMOV UR5, 0x20 ;  /* 0x0000002000057882 */ /* 0x000fe20000000000 */
[----:B------:R-:W-:Y:S01]  /*0820*/  ELECT P0, URZ, PT ;  /* 0x0000000000ff782f */ /* 0x000fe20003800000 */
[----:B--2---:R-:W-:Y:S02]  /*0830*/  ULEA UR6, UR4, UR6, 0x18 ;  /* 0x0000000604067291 */ /* 0x004fe4000f8ec0ff */
[----:B------:R-:W-:-:S04]  /*0840*/  UIADD3 UR4, UPT, UPT, -UR5, 0x100000, URZ ;  /* 0x0010000005047890 */ /* 0x000fc8000fffe1ff */
[----:B------:R-:W-:Y:S02]  /*0850*/  USHF.L.U32 UR5, UR4, 0xb, URZ ;  /* 0x0000000b04057899 */ /* 0x000fe400080006ff */
[----:B------:R-:W-:Y:S01]  /*0860*/  USHF.L.U32 UR4, UR4, 0x1, URZ ;  /* 0x0000000104047899 */ /* 0x000fe200080006ff */
[----:B------:R-:W2:Y:S11]  /*0870*/  FENCE.VIEW.ASYNC.S ;  /* 0x00000000000073c6 */ /* 0x000eb60000000000 */
[----:B--2---:R4:W2:Y:S01]  /*0880*/  SYNCS.EXCH.64 URZ, [UR6+0x50], UR4 ;  /* 0x0000500406ff75b2 */ /* 0x0048a20008000100 */
[----:B------:R4:W3:Y:S02]  /*0890*/  SYNCS.EXCH.64 URZ, [UR6+0x58], UR4 ;  /* 0x0000580406ff75b2 */ /* 0x0008e40008000100 */
[----:B----4-:R-:W-:Y:S01]  /*08a0*/  NOP ;  /* 0x0000000000007918 */ /* 0x010fe20000000000 */
.L_x_11:
[----:B------:R-:W4:Y:S01]  /*08b0*/  SHFL.IDX PT, R0, R80, RZ, 0x1f ;  /* 0x00001fff50007589 */ /* 0x000f2200000e0000 */
[----:B------:R-:W-:Y:S01]  /*08c0*/  NOP ;  /* 0x0000000000007918 */ /* 0x000fe20000000000 */
[----:B----4-:R-:W-:-:S13]  /*08d0*/  ISETP.NE.AND P0, PT, R0, 0x4, PT ;  /* 0x000000040000780c */ /* 0x010fda0003f05270 */
[----:B------:R-:W-:Y:S05]  /*08e0*/  @P0 BRA `(.L_x_12) ;  /* 0x00000000004c0947 */ /* 0x000fea0003800000 */
[----:B--23--:R-:W2:Y:S01]  /*08f0*/  S2UR UR6, SR_CgaCtaId ;  /* 0x00000000000679c3 */ /* 0x00cea20000008800 */
[----:B------:R-:W-:Y:S01]  /*0900*/  UMOV UR4, 0x100 ;  /* 0x0000010000047882 */ /* 0x000fe20000000000 */
[----:B------:R-:W-:Y:S01]  /*0910*/  UMOV UR5, 0x400 ;  /* 0x0000040000057882 */ /* 0x000fe20000000000 */
[----:B------:R-:W-:Y:S01]  /*0920*/  USEL UR4, UR4, 0xe0, UP3 ;  /* 0x000000e004047887 */ /* 0x000fe20009800000 */
[----:B------:R-:W-:Y:S01]  /*0930*/  UMOV UR8, 0x1 ;  /* 0x0000000100087882 */ /* 0x000fe20000000000 */
[----:B------:R-:W-:Y:S01]  /*0940*/  ELECT P0, URZ, PT ;  /* 0x0000000000ff782f */ /* 0x000fe20003800000 */
[----:B------:R-:W-:-:S04]  /*0950*/  UIADD3 UR8, UPT, UPT, -UR8, 0x100000, URZ ;  /* 0x0010000008087890 */ /* 0x000fc8000fffe1ff */
[----:B------:R-:W-:Y:S02]  /*0960*/  USHF.L.U32 UR9, UR8, 0xb, URZ ;  /* 0x0000000b08097899 */ /* 0x000fe400080006ff */
[----:B------:R-:W-:Y:S02]  /*0970*/  USHF.L.U32 UR8, UR8, 0x1, URZ ;  /* 0x0000000108087899 */ /* 0x000fe400080006ff */
[----:B--2---:R-:W-:Y:S02]  /*0980*/  ULEA UR6, UR6, UR5, 0x18 ;  /* 0x0000000506067291 */ /* 0x004fe4000f8ec0ff */
[----:B------:R-:W-:-:S04]  /*0990*/  UIADD3 UR4, UPT, UPT, -UR4, 0x100000, URZ ;  /* 0x0010000004047890 */ /* 0x000fc8000fffe1ff */
[----:B------:R-:W-:Y:S02]  /*09a0*/  USHF.L.U32 UR5, UR4, 0xb, URZ ;  /* 0x0000000b04057899 */ /* 0x000fe400080006ff */
[----:B------:R-:W-:Y:S01]  /*09b0*/  USHF.L.U32 UR4, UR4, 0x1, URZ ;  /* 0x0000000104047899 */ /* 0x000fe200080006ff */
[----:B------:R-:W2:Y:S03]  /*09c0*/  FENCE.VIEW.ASYNC.S ;  /* 0x00000000000073c6 */ /* 0x000ea60000000000 */
[----:B--2---:R4:W2:Y:S08]  /*09d0*/  SYNCS.EXCH.64 URZ, [UR6+0x60], UR8 ;  /* 0x0000600806ff75b2 */ /* 0x0048b00008000100 */
[----:B------:R4:W3:Y:S01]  /*09e0*/  SYNCS.EXCH.64 URZ, [UR6+0x70], UR4 ;  /* 0x0000700406ff75b2 */ /* 0x0008e20008000100 */
[----:B------:R4:W1:Y:S01]  /*09f0*/  SYNCS.EXCH.64 URZ, [UR6+0x68], UR8 ;  /* 0x0000680806ff75b2 */ /* 0x0008620008000100 */
[----:B------:R4:W1:Y:S02]  /*0a00*/  SYNCS.EXCH.64 URZ, [UR6+0x78], UR4 ;  /* 0x0000780406ff75b2 */ /* 0x0008640008000100 */
[----:B----4-:R-:W-:Y:S01]  /*0a10*/  NOP ;  /* 0x0000000000007918 */ /* 0x010fe20000000000 */
.L_x_12:
[----:B------:R-:W4:Y:S01]  /*0a20*/  SHFL.IDX PT, R0, R80, RZ, 0x1f ;  /* 0x00001fff50007589 */ /* 0x000f2200000e0000 */
[----:B------:R-:W-:Y:S01]  /*0a30*/  NOP ;  /* 0x0000000000007918 */ /* 0x000fe20000000000 */
[----:B----4-:R-:W-:-:S13]  /*0a40*/  ISETP.NE.AND P0, PT, R0, 0x5, PT ;  /* 0x000000050000780c */ /* 0x010fda0003f05270 */
[----:B------:R-:W-:Y:S05]  /*0a50*/  @P0 BRA `(.L_x_13) ;  /* 0x0000000000400947 */ /* 0x000fea0003800000 */
[----:B--23--:R-:W2:Y:S01]  /*0a60*/  S2UR UR4, SR_CgaCtaId ;  /* 0x00000000000479c3 */ /* 0x00cea20000008800 */
        /* <DEDUP_REMOVED lines=12> */
[----:B--2---:R4:W2:Y:S01]  /*0b30*/  SYNCS.EXCH.64 URZ, [UR4+0x80], UR8 ;  /* 0x0000800804ff75b2 */ /* 0x0048a20008000100 */
[----:B------:R4:W3:Y:S02]  /*0b40*/  SYNCS.EXCH.64 URZ, [UR4+0x88], UR6 ;  /* 0x0000880604ff75b2 */ /* 0x0008e40008000100 */
[----:B----4-:R-:W-:Y:S01]  /*0b50*/  NOP ;  /* 0x0000000000007918 */ /* 0x010fe20000000000 */
.L_x_13:
[----:B------:R-:W4:Y:S01]  /*0b60*/  SHFL.IDX PT, R0, R80, RZ, 0x1f ;  /* 0x00001fff50007589 */ /* 0x000f2200000e0000 */
[----:B------:R-:W1:Y:S01]  /*0b70*/  S2UR UR27, SR_CTAID.Y ;  /* 0x00000000001b79c3 */ /* 0x000e620000002600 */
[----:B------:R-:W-:Y:S01]  /*0b80*/  ISETP.NE.OR P1, PT, RZ, UR24, !P2 ;  /* 0x00000018ff007c0c */ /* 0x000fe2000d725670 */
[----:B------:R-:W-:-:S06]  /*0b90*/  NOP ;  /* 0x0000000000007918 */ /* 0x000fcc0000000000 */
[----:B------:R-:W1:Y:S01]  /*0ba0*/  S2UR UR11, SR_CTAID.X ;  /* 0x00000000000b79c3 */ /* 0x000e620000002500 */
[----:B----4-:R-:W-:-:S13]  /*0bb0*/  ISETP.NE.AND P0, PT, R0, 0x3, PT ;  /* 0x000000030000780c */ /* 0x010fda0003f05270 */
[----:B-1----:R-:W-:Y:S05]  /*0bc0*/  @P0 BRA `(.L_x_14) ;  /* 0x0000000000380947 */ /* 0x002fea0003800000 */
[----:B--23--:R-:W1:Y:S01]  /*0bd0*/  S2UR UR4, SR_CgaCtaId ;  /* 0x00000000000479c3 */ /* 0x00ce620000008800 */
[----:B------:R-:W-:Y:S01]  /*0be0*/  UMOV UR5, 0x400 ;  /* 0x0000040000057882 */ /* 0x000fe20000000000 */
[----:B------:R-:W-:Y:S01]  /*0bf0*/  UMOV UR6, 0x20 ;  /* 0x0000002000067882 */ /* 0x000fe20000000000 */
[----:B------:R-:W-:Y:S01]  /*0c00*/  ELECT P0, URZ, PT ;  /* 0x0000000000ff782f */ /* 0x000fe20003800000 */
[----:B------:R-:W-:-:S04]  /*0c10*/  UIADD3 UR6, UPT, UPT, -UR6, 0x100000, URZ ;  /* 0x0010000006067890 */ /* 0x000fc8000fffe1ff */
[----:B------:R-:W-:Y:S02]  /*0c20*/  USHF.L.U32 UR7, UR6, 0xb, URZ ;  /* 0x0000000b06077899 */ /* 0x000fe400080006ff */
[----:B------:R-:W-:Y:S02]  /*0c30*/  USHF.L.U32 UR6, UR6, 0x1, URZ ;  /* 0x0000000106067899 */ /* 0x000fe400080006ff */
[----:B-1----:R-:W-:Y:S01]  /*0c40*/  ULEA UR4, UR4, UR5, 0x18 ;  /* 0x0000000504047291 */ /* 0x002fe2000f8ec0ff */
[----:B------:R-:W1:Y:S11]  /*0c50*/  FENCE.VIEW.ASYNC.S ;  /* 0x00000000000073c6 */ /* 0x000e760000000000 */
[----:B-1----:R1:W4:Y:S01]  /*0c60*/  SYNCS.EXCH.64 URZ, [UR4+0x90], UR6 ;  /* 0x0000900604ff75b2 */ /* 0x0023220008000100 */
[----:B------:R1:W2:Y:S01]  /*0c70*/  SYNCS.EXCH.64 URZ, [UR4+0xa0], UR6 ;  /* 0x0000a00604ff75b2 */ /* 0x0002a20008000100 */
[----:B------:R1:W3:Y:S01]  /*0c80*/  SYNCS.EXCH.64 URZ, [UR4+0x98], UR6 ;  /* 0x0000980604ff75b2 */ /* 0x0002e20008000100 */
[----:B------:R1:W1:Y:S01]  /*0c90*/  SYNCS.EXCH.64 URZ, [UR4+0xa8], UR6 ;  /* 0x0000a80604ff75b2 */ /* 0x0002620008000100 */
[----:B------:R-:W-:Y:S01]  /*0ca0*/  NOP ;  /* 0x0000000000007918 */ /* 0x000fe20000000000 */
.L_x_14:
[----:B------:R-:W-:Y:S01]  /*0cb0*/  VOTEU.ALL UP0, P1 ;  /* 0x0000000000ff7886 */ /* 0x000fe20000800000 */
[----:B------:R-:W-:-:S05]  /*0cc0*/  CS2R.32 R78, SR_CgaSize ;  /* 0x00000000004e7805 */ /* 0x000fca0000008a00 */
[----:B------:R-:W-:-:S05]  /*0cd0*/  IMAD R78, R78, -0xa0, RZ ;  /* 0xffffff604e4e7824 */ /* 0x000fca00078e02ff */
[----:B-123--:R-:W-:-:S14]  /*0ce0*/  R2UR UR4, R78 ;  /* 0x000000004e0472ca */ /* 0x00efdc00000e0000 */
[----:B------:R-:W1:Y:S01]  /*0cf0*/  LDCU UR4, c[0x0][UR4+0x2b4] ;  /* 0x00005680040477ac */ /* 0x000e620008000800 */
[----:B------:R-:W-:Y:S02]  /*0d00*/  I2FP.F32.U32 R2, UR27 ;  /* 0x0000001b00027c45 */ /* 0x000fe40008201000 */
[----:B------:R-:W-:-:S05]  /*0d10*/  CS2R.32 R3, SR_CgaSize ;  /* 0x0000000000037805 */ /* 0x000fca0000008a00 */
[----:B------:R-:W-:-:S06]  /*0d20*/  IMAD R3, R3, -0xa0, RZ ;  /* 0xffffff6003037824 */ /* 0x000fcc00078e02ff */
[----:B------:R-:W2:Y:S01]  /*0d30*/  LDC R3, c[0x0][R3+0x2a0] ;  /* 0x0000a80003037b82 */ /* 0x000ea20000000800 */
[----:B------:R-:W-:Y:S02]  /*0d40*/  I2FP.F32.U32 R4, UR11 ;  /* 0x0000000b00047c45 */ /* 0x000fe40008201000 */
[----:B------:R-:W-:-:S05]  /*0d50*/  CS2R.32 R78, SR_CgaSize ;  /* 0x00000000004e7805 */ /* 0x000fca0000008a00 */
[----:B------:R-:W-:-:S05]  /*0d60*/  IMAD R78, R78, -0xa0, RZ ;  /* 0xffffff604e4e7824 */ /* 0x000fca00078e02ff */
[----:B------:R-:W-:-:S14]  /*0d70*/  R2UR UR5, R78 ;  /* 0x000000004e0572ca */ /* 0x000fdc00000e0000 */
[----:B------:R-:W3:Y:S01]  /*0d80*/  LDCU UR5, c[0x0][UR5+0x2b0] ;  /* 0x00005600050577ac */ /* 0x000ee20008000800 */
[----:B------:R-:W-:Y:S01]  /*0d90*/  NOP ;  /* 0x0000000000007918 */ /* 0x000fe20000000000 */
[----:B------:R-:W-:Y:S01]  /*0da0*/  @!UP0 UMOV UR7, 0x400 ;  /* 0x0000040000078882 */ /* 0x000fe20000000000 */
[----:B------:R-:W4:Y:S01]  /*0db0*/  LDCU UR25, c[0x0][0xd24] ;  /* 0x0001a480ff1977ac */ /* 0x000f220008000800 */
[----:B------:R-:W2:Y:S01]  /*0dc0*/  @!UP0 S2UR UR6, SR_CgaCtaId ;  /* 0x00000000000689c3 */ /* 0x000ea20000008800 */
[----:B-1----:R-:W-:Y:S01]  /*0dd0*/  FMUL R2, R2, UR4 ;  /* 0x0000000402027c20 */ /* 0x002fe20008400000 */
[----:B------:R-:W-:Y:S01]  /*0de0*/  UMOV UR4, 0x80 ;  /* 0x0000008000047882 */ /* 0x000fe20000000000 */
[----:B------:R-:W-:-:S05]  /*0df0*/  CS2R.32 R0, SR_CgaSize ;  /* 0x0000000000007805 */ /* 0x000fca0000008a00 */
[----:B------:R-:W-:-:S06]  /*0e00*/  IMAD R0, R0, -0xa0, RZ ;  /* 0xffffff6000007824 */ /* 0x000fcc00078e02ff */
[----:B------:R-:W1:Y:S01]  /*0e10*/  LDC R0, c[0x0][R0+0x2a4] ;  /* 0x0000a90000007b82 */ /* 0x000e620000000800 */
[----:B---3--:R-:W-:Y:S01]  /*0e20*/  FMUL R4, R4, UR5 ;  /* 0x0000000504047c20 */ /* 0x008fe20008400000 */
[----:B------:R-:W-:-:S04]  /*0e30*/  @!UP0 UIADD3 UR4, UPT, UPT, -UR4, 0x100000, URZ ;  /* 0x0010000004048890 */ /* 0x000fc8000fffe1ff */
[----:B------:R-:W-:Y:S02]  /*0e40*/  @!UP0 USHF.L.U32 UR5, UR4, 0xb, URZ ;  /* 0x0000000b04058899 */ /* 0x000fe400080006ff */
[----:B------:R-:W-:Y:S01]  /*0e50*/  @!UP0 USHF.L.U32 UR4, UR4, 0x1, URZ ;  /* 0x0000000104048899 */ /* 0x000fe200080006ff */
[----:B------:R-:W3:Y:S01]  /*0e60*/  F2I.U32.TRUNC.NTZ R73, R2 ;  /* 0x0000000200497305 */ /* 0x000ee2000020f000 */
[----:B----4-:R-:W-:Y:S01]  /*0e70*/  UISETP.GE.AND UP1, UPT, UR25, 0x1, UPT ;  /* 0x000000011900788c */ /* 0x010fe2000bf26270 */
[----:B------:R-:W4:Y:S06]  /*0e80*/  S2UR UR36, SR_CTAID.Z ;  /* 0x00000000002479c3 */ /* 0x000f2c0000002700 */
[----:B------:R-:W4:Y:S01]  /*0e90*/  F2I.U32.TRUNC.NTZ R78, R4 ;  /* 0x00000004004e7305 */ /* 0x000f22000020f000 */
[----:B--2---:R-:W-:Y:S01]  /*0ea0*/  @!UP0 ULEA UR6, UR6, UR7, 0x18 ;  /* 0x0000000706068291 */ /* 0x004fe2000f8ec0ff */
[----:B------:R-:W-:Y:S01]  /*0eb0*/  VOTEU.ALL UP0, P1 ;  /* 0x0000000000ff7886 */ /* 0x000fe20000800000 */
[----:B---3--:R-:W-:-:S05]  /*0ec0*/  IADD3 R73, PT, PT, -R73, RZ, RZ ;  /* 0x000000ff49497210 */ /* 0x008fca0007ffe1ff */
[----:B-1----:R-:W-:Y:S01]  /*0ed0*/  IMAD R73, R0, R73, UR27 ;  /* 0x0000001b00497e24 */ /* 0x002fe2000f8e0249 */
[----:B------:R-:W1:Y:S04]  /*0ee0*/  FENCE.VIEW.ASYNC.S ;  /* 0x00000000000073c6 */ /* 0x000e680000000000 */
[----:B-1----:R1:W2:Y:S01]  /*0ef0*/  @!UP0 SYNCS.EXCH.64 URZ, [UR6+0xb0], UR4 ;  /* 0x0000b00406ff85b2 */ /* 0x0022a20008000100 */
[----:B----4-:R-:W-:-:S05]  /*0f00*/  IADD3 R78, PT, PT, -R78, RZ, RZ ;  /* 0x000000ff4e4e7210 */ /* 0x010fca0007ffe1ff */
[----:B------:R-:W-:Y:S01]  /*0f10*/  IMAD R78, R3, R78, UR11 ;  /* 0x0000000b034e7e24 */ /* 0x000fe2000f8e024e */
[----:B--2---:R-:W-:Y:S06]  /*0f20*/  BAR.SYNC.DEFER_BLOCKING 0x0 ;  /* 0x0000000000007b1d */ /* 0x004fec0000010000 */
[----:B------:R-:W-:Y:S05]  /*0f30*/  BRA.U !UP1, `(.L_x_15) ;  /* 0x0000000109d47547 */ /* 0x000fea000b800000 */
[----:B------:R-:W2:Y:S01]  /*0f40*/  LDCU.128 UR20, c[0x0][0xd10] ;  /* 0x0001a200ff1477ac */ /* 0x000ea20008000c00 */
[----:B-1----:R-:W1:Y:S01]  /*0f50*/  LDCU UR6, c[0x0][0x370] ;  /* 0x00006e00ff0677ac */ /* 0x002e620008000800 */
[----:B------:R-:W3:Y:S01]  /*0f60*/  LDCU UR5, c[0x0][0x374] ;  /* 0x00006e80ff0577ac */ /* 0x000ee20008000800 */
[----:B------:R-:W4:Y:S01]  /*0f70*/  LDCU UR26, c[0x0][0xd0c] ;  /* 0x0001a180ff1a77ac */ /* 0x000f220008000800 */
[----:B------:R-:W4:Y:S01]  /*0f80*/  LDCU UR4, c[0x0][0xd20] ;  /* 0x0001a400ff0477ac */ /* 0x000f220008000800 */
[----:B------:R-:W4:Y:S01]  /*0f90*/  LDCU.64 UR18, c[0x0][0xd28] ;  /* 0x0001a500ff1277ac */ /* 0x000f220008000a00 */
[----:B--2---:R-:W-:Y:S02]  /*0fa0*/  UISETP.NE.AND UP0, UPT, UR22, 0x1, UPT ;  /* 0x000000011600788c */ /* 0x004fe4000bf05270 */
[----:B---3--:R-:W-:Y:S02]  /*0fb0*/  UIMAD.WIDE.U32 UR8, UR5, UR23, URZ ;  /* 0x00000017050872a5 */ /* 0x008fe4000f8e00ff */
[----:B-1----:R-:W-:-:S02]  /*0fc0*/  UIMAD.WIDE.U32 UR12, UR6, UR20, URZ ;  /* 0x00000014060c72a5 */ /* 0x002fc4000f8e00ff */
[----:B----4-:R-:W-:Y:S02]  /*0fd0*/  UISETP.NE.AND UP1, UPT, UR26, 0x1, UPT ;  /* 0x000000011a00788c */ /* 0x010fe4000bf25270 */
[----:B------:R-:W-:Y:S01]  /*0fe0*/  UISETP.NE.AND UP4, UPT, UR25, 0x1, UPT ;  /* 0x000000011900788c */ /* 0x000fe2000bf85270 */
[----:B------:R-:W-:Y:S02]  /*0ff0*/  UMOV UR8, UR9 ;  /* 0x0000000900087c82 */ /* 0x000fe40008000000 */
[----:B------:R-:W-:Y:S01]  /*1000*/  UMOV UR12, UR13 ;  /* 0x0000000d000c7c82 */ /* 0x000fe20008000000 */
[----:B------:R-:W-:Y:S02]  /*1010*/  @UP0 USHF.R.U32.HI UR5, URZ, UR4, UR8 ;  /* 0x00000004ff050299 */ /* 0x000fe40008011608 */
[----:B------:R-:W-:Y:S02]  /*1020*/  UIMAD.WIDE.U32 UR14, UR27, UR23, URZ ;  /* 0x000000171b0e72a5 */ /* 0x000fe4000f8e00ff */
[----:B------:R-:W-:-:S02]  /*1030*/  UIMAD.WIDE.U32 UR8, UR5, UR18, URZ ;  /* 0x00000012050872a5 */ /* 0x000fc4000f8e00ff */
[----:B------:R-:W-:Y:S02]  /*1040*/  @UP1 USHF.R.U32.HI UR6, URZ, UR21, UR12 ;  /* 0x00000015ff061299 */ /* 0x000fe4000801160c */
[----:B------:R-:W-:Y:S02]  /*1050*/  UIMAD.WIDE.U32 UR16, UR11, UR20, URZ ;  /* 0x000000140b1072a5 */ /* 0x000fe4000f8e00ff */
[----:B------:R-:W-:Y:S01]  /*1060*/  UIMAD.WIDE.U32 UR12, UR6, UR18, URZ ;  /* 0x00000012060c72a5 */ /* 0x000fe2000f8e00ff */
[----:B------:R-:W-:Y:S01]  /*1070*/  UMOV UR14, UR15 ;  /* 0x0000000f000e7c82 */ /* 0x000fe20008000000 */
[----:B------:R-:W-:Y:S01]  /*1080*/  UMOV UR8, UR9 ;  /* 0x0000000900087c82 */ /* 0x000fe20008000000 */
[----:B------:R-:W-:Y:S02]  /*1090*/  USHF.R.U32.HI UR14, URZ, UR4, UR14 ;  /* 0x00000004ff0e7299 */ /* 0x000fe4000801160e */
[----:B------:R-:W-:Y:S01]  /*10a0*/  @UP4 USHF.R.U32.HI UR5, URZ, UR19, UR8 ;  /* 0x00000013ff054299 */ /* 0x000fe20008011608 */
[----:B------:R-:W-:Y:S01]  /*10b0*/  UMOV UR16, UR17 ;  /* 0x0000001100107c82 */ /* 0x000fe20008000000 */
[----:B------:R-:W-:Y:S01]  /*10c0*/  UMOV UR12, UR13 ;  /* 0x0000000d000c7c82 */ /* 0x000fe20008000000 */
[----:B------:R-:W-:-:S02]  /*10d0*/  USHF.R.U32.HI UR16, URZ, UR21, UR16 ;  /* 0x00000015ff107299 */ /* 0x000fc40008011610 */
[----:B------:R-:W-:Y:S02]  /*10e0*/  USEL UR4, UR27, UR14, !UP0 ;  /* 0x0000000e1b047287 */ /* 0x000fe4000c000000 */
[----:B------:R-:W-:Y:S02]  /*10f0*/  @UP4 USHF.R.U32.HI UR6, URZ, UR19, UR12 ;  /* 0x00000013ff064299 */ /* 0x000fe4000801160c */
[----:B------:R-:W-:Y:S02]  /*1100*/  UIMAD UR7, UR5, UR25, URZ ;  /* 0x00000019050772a4 */ /* 0x000fe4000f8e02ff */
[----:B------:R-:W-:Y:S02]  /*1110*/  USEL UR5, UR11, UR16, !UP1 ;  /* 0x000000100b057287 */ /* 0x000fe4000c800000 */
[----:B------:R-:W-:Y:S02]  /*1120*/  UIMAD UR10, UR6, UR25, URZ ;  /* 0x00000019060a72a4 */ /* 0x000fe4000f8e02ff */
[----:B------:R-:W-:-:S02]  /*1130*/  UISETP.GE.AND UP0, UPT, UR4, UR7, UPT ;  /* 0x000000070400728c */ /* 0x000fc4000bf06270 */
[----:B------:R-:W-:Y:S02]  /*1140*/  UIMAD.WIDE.U32 UR8, UR4, UR18, URZ ;  /* 0x00000012040872a5 */ /* 0x000fe4000f8e00ff */
[----:B------:R-:W-:Y:S02]  /*1150*/  UISETP.GE.OR UP0, UPT, UR5, UR10, UP0 ;  /* 0x0000000a0500728c */ /* 0x000fe40008706670 */
[----:B------:R-:W-:Y:S02]  /*1160*/  UIMAD.WIDE.U32 UR12, UR5, UR18, URZ ;  /* 0x00000012050c72a5 */ /* 0x000fe4000f8e00ff */
[----:B------:R-:W-:Y:S01]  /*1170*/  UIADD3 UR10, UPT, UPT, -UR5, URZ, URZ ;  /* 0x000000ff050a7290 */ /* 0x000fe2000fffe1ff */
[----:B------:R-:W-:Y:S01]  /*1180*/  UMOV UR8, UR9 ;  /* 0x0000000900087c82 */ /* 0x000fe20008000000 */
[----:B------:R-:W-:Y:S02]  /*1190*/  UIADD3 UR9, UPT, UPT, -UR4, URZ, URZ ;  /* 0x000000ff04097290 */ /* 0x000fe4000fffe1ff */
[----:B------:R-:W-:-:S03]  /*11a0*/  USHF.R.U32.HI UR8, URZ, UR19, UR8 ;  /* 0x00000013ff087299 */ /* 0x000fc60008011608 */
[----:B------:R-:W-:Y:S01]  /*11b0*/  @!UP0 UMOV UR7, UR13 ;  /* 0x0000000d00078c82 */ /* 0x000fe20008000000 */
[----:B------:R-:W-:Y:S02]  /*11c0*/  UIMAD UR27, UR22, UR9, UR27 ;  /* 0x00000009161b72a4 */ /* 0x000fe4000f8e021b */
[----:B------:R-:W-:Y:S02]  /*11d0*/  USEL UR8, UR4, UR8, !UP4 ;  /* 0x0000000804087287 */ /* 0x000fe4000e000000 */
[----:B------:R-:W-:Y:S02]  /*11e0*/  @!UP0 USHF.R.U32.HI UR7, URZ, UR19, UR7 ;  /* 0x00000013ff078299 */ /* 0x000fe40008011607 */
[----:B------:R-:W-:Y:S02]  /*11f0*/  UIADD3 UR9, UPT, UPT, -UR8, URZ, URZ ;  /* 0x000000ff08097290 */ /* 0x000fe4000fffe1ff */
[----:B------:R-:W-:Y:S02]  /*1200*/  @!UP0 USEL UR7, UR5, UR7, !UP4 ;  /* 0x0000000705078287 */ /* 0x000fe4000e000000 */
[----:B------:R-:W-:-:S02]  /*1210*/  UIMAD UR9, UR25, UR9, UR4 ;  /* 0x00000009190972a4 */ /* 0x000fc4000f8e0204 */
[----:B------:R-:W-:Y:S02]  /*1220*/  @!UP0 UIADD3 UR8, UPT, UPT, UR8, -UR7, URZ ;  /* 0x8000000708088290 */ /* 0x000fe4000fffe0ff */
[----:B------:R-:W-:Y:S02]  /*1230*/  @!UP0 UIMAD UR6, UR9, UR6, UR7 ;  /* 0x00000006090682a4 */ /* 0x000fe4000f8e0207 */
[----:B------:R-:W-:Y:S02]  /*1240*/  @!UP0 UIMAD UR4, UR8, UR25, UR5 ;  /* 0x00000019080482a4 */ /* 0x000fe4000f8e0205 */
[----:B------:R-:W-:Y:S02]  /*1250*/  UIMAD UR11, UR26, UR10, UR11 ;  /* 0x0000000a1a0b72a4 */ /* 0x000fe4000f8e020b */
[----:B------:R-:W-:Y:S01]  /*1260*/  UIMAD UR27, UR4, UR22, UR27 ;  /* 0x00000016041b72a4 */ /* 0x000fe2000f8e021b */
[----:B------:R-:W-:Y:S02]  /*1270*/  @!UP0 UMOV UR5, UR6 ;  /* 0x0000000600058c82 */ /* 0x000fe40008000000 */
[----:B------:R-:W-:-:S12]  /*1280*/  UIMAD UR11, UR5, UR26, UR11 ;  /* 0x0000001a050b72a4 */ /* 0x000fd8000f8e020b */
.L_x_15:
[----:B-1----:R-:W1:Y:S02]  /*1290*/  LDCU UR4, c[0x0][0xd30] ;  /* 0x0001a600ff0477ac */ /* 0x002e640008000800 */
[----:B-1----:R-:W-:-:S09]  /*12a0*/  UISETP.NE.AND UP0, UPT, UR4, 0x1, UPT ;  /* 0x000000010400788c */ /* 0x002fd2000bf05270 */
[----:B------:R-:W-:Y:S05]  /*12b0*/  BRA.U UP0, `(.L_x_16) ;  /* 0x0000000100447547 */ /* 0x000fea000b800000 */
[----:B------:R-:W1:Y:S01]  /*12c0*/  LDCU.128 UR12, c[0x0][0xd10] ;  /* 0x0001a200ff0c77ac */ /* 0x000e620008000c00 */
[----:B------:R-:W2:Y:S01]  /*12d0*/  LDCU UR8, c[0x0][0xd0c] ;  /* 0x0001a180ff0877ac */ /* 0x000ea20008000800 */
[----:B------:R-:W3:Y:S01]  /*12e0*/  LDCU UR9, c[0x0][0xd20] ;  /* 0x0001a400ff0977ac */ /* 0x000ee20008000800 */
[----:B-1----:R-:W-:Y:S02]  /*12f0*/  UIMAD.WIDE.U32 UR6, UR11, UR12, URZ ;  /* 0x0000000c0b0672a5 */ /* 0x002fe4000f8e00ff */
[----:B------:R-:W-:Y:S02]  /*1300*/  UIMAD.WIDE.U32 UR4, UR27, UR15, URZ ;  /* 0x0000000f1b0472a5 */ /* 0x000fe4000f8e00ff */
[----:B--2---:R-:W-:Y:S02]  /*1310*/  UISETP.NE.AND UP1, UPT, UR8, 0x1, UPT ;  /* 0x000000010800788c */ /* 0x004fe4000bf25270 */
[----:B------:R-:W-:Y:S01]  /*1320*/  UISETP.NE.AND UP0, UPT, UR14, 0x1, UPT ;  /* 0x000000010e00788c */ /* 0x000fe2000bf05270 */
[----:B------:R-:W-:-:S02]  /*1330*/  UMOV UR6, UR7 ;  /* 0x0000000700067c82 */ /* 0x000fc40008000000 */
[----:B------:R-:W-:Y:S01]  /*1340*/  UMOV UR4, UR5 ;  /* 0x0000000500047c82 */ /* 0x000fe20008000000 */
[----:B------:R-:W-:Y:S02]  /*1350*/  USHF.R.U32.HI UR6, URZ, UR13, UR6 ;  /* 0x0000000dff067299 */ /* 0x000fe40008011606 */
[----:B---3--:R-:W-:Y:S02]  /*1360*/  USHF.R.U32.HI UR4, URZ, UR9, UR4 ;  /* 0x00000009ff047299 */ /* 0x008fe40008011604 */
[----:B------:R-:W-:Y:S02]  /*1370*/  USEL UR5, UR11, UR6, !UP1 ;  /* 0x000000060b057287 */ /* 0x000fe4000c800000 */
[----:B------:R-:W-:-:S04]  /*1380*/  USEL UR4, UR27, UR4, !UP0 ;  /* 0x000000041b047287 */ /* 0x000fc8000c000000 */
[----:B------:R-:W-:Y:S02]  /*1390*/  UIADD3 UR6, UPT, UPT, UR5, -UR4, URZ ;  /* 0x8000000405067290 */ /* 0x000fe4000fffe0ff */
[----:B------:R-:W-:Y:S02]  /*13a0*/  UIADD3 UR4, UPT, UPT, -UR5, UR4, URZ ;  /* 0x0000000405047290 */ /* 0x000fe4000fffe1ff */
[----:B------:R-:W-:Y:S02]  /*13b0*/  UIMAD UR27, UR6, UR14, UR27 ;  /* 0x0000000e061b72a4 */ /* 0x000fe4000f8e021b */
[----:B------:R-:W-:-:S12]  /*13c0*/  UIMAD UR11, UR4, UR8, UR11 ;  /* 0x00000008040b72a4 */ /* 0x000fd8000f8e020b */
.L_x_16:
[----:B------:R-:W1:Y:S01]  /*13d0*/  LDCU UR5, c[0x0][0x38c] ;  /* 0x00007180ff0577ac */ /* 0x000e620008000800 */
[----:B------:R-:W2:Y:S01]  /*13e0*/  S2UR UR46, SR_CgaCtaId ;  /* 0x00000000002e79c3 */ /* 0x000ea20000008800 */
[----:B------:R-:W-:Y:S01]  /*13f0*/  LOP3.LUT R0, R93, 0x1f, RZ, 0xc0, !PT ;  /* 0x0000001f5d007812 */ /* 0x000fe200078ec0ff */
[----:B------:R-:W-:Y:S01]  /*1400*/  UISETP.NE.AND UP0, UPT, UR24, 0x2, UPT ;  /* 0x000000021800788c */ /* 0x000fe2000bf05270 */
[----:B------:R-:W3:Y:S01]  /*1410*/  LDCU UR44, c[0x0][0xd24] ;  /* 0x0001a480ff2c77ac */ /* 0x000ee20008000800 */
[----:B-1----:R-:W-:-:S04]  /*1420*/  UIADD3 UR5, UPT, UPT, UR5, 0x7f, URZ ;  /* 0x0000007f05057890 */ /* 0x002fc8000fffe0ff */
[----:B------:R-:W-:-:S04]  /*1430*/  USHF.R.S32.HI UR4, URZ, 0x1f, UR5 ;  /* 0x0000001fff047899 */ /* 0x000fc80008011405 */
[----:B------:R-:W-:-:S04]  /*1440*/  ULEA.HI UR4, UR4, UR5, URZ, 0x7 ;  /* 0x0000000504047291 */ /* 0x000fc8000f8f38ff */
[----:B------:R-:W-:Y:S01]  /*1450*/  USHF.R.S32.HI UR43, URZ, 0x7, UR4 ;  /* 0x00000007ff2b7899 */ /* 0x000fe20008011404 */
[----:B------:R-:W-:Y:S06]  /*1460*/  BAR.SYNC.DEFER_BLOCKING 0x0 ;  /* 0x0000000000007b1d */ /* 0x000fec0000010000 */
[----:B--23--:R-:W-:Y:S05]  /*1470*/  BRA.U UP0, `(.L_x_17) ;  /* 0x0000000d007c7547 */ /* 0x00cfea000b800000 */
[----:B------:R-:W1:Y:S01]  /*1480*/  S2UR UR51, SR_CgaCtaId ;  /* 0x00000000003379c3 */ /* 0x000e620000008800 */
[----:B------:R-:W-:Y:S01]  /*1490*/  R2UR UR50, R78 ;  /* 0x000000004e3272ca */ /* 0x000fe200000e0000 */
[----:B------:R-:W-:Y:S01]  /*14a0*/  UISETP.LT.AND UP0, UPT, UR43, 0x1, UPT ;  /* 0x000000012b00788c */ /* 0x000fe2000bf01270 */
[----:B------:R-:W-:Y:S01]  /*14b0*/  R2UR UR47, R73 ;  /* 0x00000000492f72ca */ /* 0x000fe200000e0000 */
[----:B------:R-:W-:Y:S01]  /*14c0*/  IMAD.MOV.U32 R12, RZ, RZ, 0x1 ;  /* 0x00000001ff0c7424 */ /* 0x000fe200078e00ff */
[----:B------:R-:W-:Y:S02]  /*14d0*/  PLOP3.LUT P1, PT, PT, PT, UP3, 0x80, 0x8 ;  /* 0x000000000008781c */ /* 0x000fe40003f2f038 */
[----:B------:R-:W-:Y:S01]  /*14e0*/  CS2R R10, SRZ ;  /* 0x00000000000a7805 */ /* 0x000fe2000001ff00 */
[----:B------:R-:W-:Y:S01]  /*14f0*/  IMAD.MOV.U32 R9, RZ, RZ, RZ ;  /* 0x000000ffff097224 */ /* 0x000fe200078e00ff */
[----:B------:R-:W2:Y:S01]  /*1500*/  LDCU UR45, c[0x0][0x370] ;  /* 0x00006e00ff2d77ac */ /* 0x000ea20008000800 */
[----:B------:R-:W-:Y:S01]  /*1510*/  PLOP3.LUT P1, PT, P1, PT, PT, 0x8, 0x80 ;  /* 0x000000000080781c */ /* 0x000fe20000f2e170 */
[----:B------:R-:W-:Y:S01]  /*1520*/  IMAD.MOV.U32 R8, RZ, RZ, 0x1 ;  /* 0x00000001ff087424 */ /* 0x000fe200078e00ff */
[----:B------:R-:W-:Y:S01]  /*1530*/  USEL UR21, UR43, 0x1, !UP0 ;  /* 0x000000012b157887 */ /* 0x000fe2000c000000 */
[----:B------:R-:W3:Y:S01]  /*1540*/  LDCU.64 UR48, c[0x0][0x348] ;  /* 0x00006900ff3077ac */ /* 0x000ee20008000a00 */
[----:B------:R-:W4:Y:S01]  /*1550*/  LDCU UR42, c[0x0][0x374] ;  /* 0x00006e80ff2a77ac */ /* 0x000f220008000800 */
[----:B------:R-:W-:-:S02]  /*1560*/  UISETP.GE.AND UP4, UPT, UR44, 0x1, UPT ;  /* 0x000000012c00788c */ /* 0x000fc4000bf86270 */
[----:B------:R-:W-:Y:S01]  /*1570*/  UISETP.NE.AND UP3, UPT, UR44, 0x1, UPT ;  /* 0x000000012c00788c */ /* 0x000fe2000bf65270 */
[----:B------:R-:W-:Y:S01]  /*1580*/  UMOV UR14, URZ ;  /* 0x000000ff000e7c82 */ /* 0x000fe20008000000 */
[----:B------:R-:W-:-:S09]  /*1590*/  UMOV UR43, 0x400 ;  /* 0x00000400002b7882 */ /* 0x000fd20000000000 */
.L_x_27:
[----:B------:R-:W-:-:S03]  /*15a0*/  UISETP.NE.AND UP0, UPT, UR46, URZ, UPT ;  /* 0x000000ff2e00728c */ /* 0x000fc6000bf05270 */
[----:B-1----:R-:W-:Y:S02]  /*15b0*/  UMOV UR46, UR51 ;  /* 0x00000033002e7c82 */ /* 0x002fe40008000000 */
[----:B------:R-:W-:-:S04]  /*15c0*/  ULEA UR6, UR46, UR43, 0x18 ;  /* 0x0000002b2e067291 */ /* 0x000fc8000f8ec0ff */
[----:B------:R-:W-:Y:S08]  /*15d0*/  BRA.U UP0, `(.L_x_18) ;  /* 0x0000000100347547 */ /* 0x000ff0000b800000 */
[----:B------:R-:W1:Y:S01]  /*15e0*/  S2R R0, SR_CgaCtaId ;  /* 0x0000000000007919 */ /* 0x000e620000008800 */
[----:B------:R-:W-:Y:S02]  /*15f0*/  MOV R3, 0x400 ;  /* 0x0000040000037802 */ /* 0x000fe40000000f00 */
[----:B------:R-:W-:Y:S02]  /*1600*/  SHF.L.U32 R2, R8, 0x1f, RZ ;  /* 0x0000001f08027819 */ /* 0x000fe400000006ff */
[----:B-1----:R-:W-:-:S05]  /*1610*/  LEA R0, R0, R3, 0x18 ;  /* 0x0000000300007211 */ /* 0x002fca00078ec0ff */
[----:B------:R-:W-:-:S04]  /*1620*/  IMAD R3, R9, 0x8, R0 ;  /* 0x0000000809037824 */ /* 0x000fc800078e0200 */
[----:B------:R-:W1:Y:S02]  /*1630*/  SYNCS.PHASECHK.TRANS64.TRYWAIT P0, [R3+URZ+0xa0], R2 ;  /* 0x0000a002030075a7 */ /* 0x000e6400080011ff */
[----:B-1----:R-:W-:Y:S05]  /*1640*/  @!P0 BRA `(.L_x_19) ;  /* 0x000000d800008947 */ /* 0x002fea0003800000 */
.L_x_169:
[----:B------:R-:W-:Y:S01]  /*1650*/  VIADD R9, R9, 0x1 ;  /* 0x0000000109097836 */ /* 0x000fe20000000000 */
[----:B------:R1:W-:Y:S04]  /*1660*/  SYNCS.ARRIVE.TRANS64.A1T0 RZ, [R3+URZ+0x90], RZ ;  /* 0x000090ff03ff79a7 */ /* 0x0003e800081000ff */
[----:B------:R-:W-:-:S04]  /*1670*/  ISETP.NE.AND P0, PT, R9, 0x2, PT ;  /* 0x000000020900780c */ /* 0x000fc80003f05270 */
[----:B------:R-:W-:Y:S02]  /*1680*/  SEL R9, R9, RZ, P0 ;  /* 0x000000ff09097207 */ /* 0x000fe40000000000 */
[----:B-1----:R-:W-:-:S04]  /*1690*/  SEL R3, RZ, 0x1, P0 ;  /* 0x00000001ff037807 */ /* 0x002fc80000000000 */
[----:B------:R-:W-:-:S07]  /*16a0*/  LOP3.LUT R8, R8, R3, RZ, 0x3c, !PT ;  /* 0x0000000308087212 */ /* 0x000fce00078e3cff */
.L_x_18:
[----:B------:R-:W-:Y:S01]  /*16b0*/  ULEA UR4, UR14, UR6, 0x3 ;  /* 0x000000060e047291 */ /* 0x000fe2000f8e18ff */
[----:B------:R-:W-:-:S08]  /*16c0*/  SHF.L.U32 R0, R12, 0x1f, RZ ;  /* 0x0000001f0c007819 */ /* 0x000fd000000006ff */
[----:B------:R1:W1:Y:S02]  /*16d0*/  SYNCS.PHASECHK.TRANS64.TRYWAIT P0, [UR4+0x10], R0 ;  /* 0x00001000ff0075a7 */ /* 0x0002640008001104 */
[----:B------:R-:W2:Y:S02]  /*16e0*/  LDCU UR4, c[0x0][0x38c] ;  /* 0x00007180ff0477ac */ /* 0x000ea40008000800 */
[----:B--2---:R-:W-:-:S09]  /*16f0*/  UISETP.GE.AND UP0, UPT, UR4, 0x1, UPT ;  /* 0x000000010400788c */ /* 0x004fd2000bf06270 */
[----:B------:R-:W-:Y:S05]  /*1700*/  BRA.U !UP0, `(.L_x_20) ;  /* 0x0000000108d47547 */ /* 0x000fea000b800000 */
[----:B---3--:R-:W-:Y:S01]  /*1710*/  UIADD3 UR38, UP2, UPT, UR48, 0x80, URZ ;  /* 0x0000008030267890 */ /* 0x008fe2000ff5e0ff */
[----:B------:R-:W-:Y:S01]  /*1720*/  @P2 MOV R2, 0x14800 ;  /* 0x0001480000022802 */ /* 0x000fe20000000f00 */
[----:B------:R-:W-:Y:S02]  /*1730*/  UIADD3 UR22, UP1, UPT, UR48, 0x280, URZ ;  /* 0x0000028030167890 */ /* 0x000fe4000ff3e0ff */
[----:B------:R-:W-:Y:S02]  /*1740*/  UIADD3 UR30, UP0, UPT, UR48, 0x180, URZ ;  /* 0x00000180301e7890 */ /* 0x000fe4000ff1e0ff */
[----:B------:R-:W-:Y:S02]  /*1750*/  USHF.L.U32 UR27, UR27, 0x8, URZ ;  /* 0x000000081b1b7899 */ /* 0x000fe400080006ff */
[----:B------:R-:W-:Y:S02]  /*1760*/  USHF.L.U32 UR35, UR11, 0x7, URZ ;  /* 0x000000070b237899 */ /* 0x000fe400080006ff */
[----:B------:R-:W-:-:S02]  /*1770*/  UIADD3.X UR39, UPT, UPT, URZ, UR49, URZ, UP2, !UPT ;  /* 0x00000031ff277290 */ /* 0x000fc400097fe4ff */
[----:B------:R-:W-:Y:S02]  /*1780*/  UIADD3.X UR23, UPT, UPT, URZ, UR49, URZ, UP1, !UPT ;  /* 0x00000031ff177290 */ /* 0x000fe40008ffe4ff */
[----:B------:R-:W-:Y:S01]  /*1790*/  UIADD3.X UR31, UPT, UPT, URZ, UR49, URZ, UP0, !UPT ;  /* 0x00000031ff1f7290 */ /* 0x000fe200087fe4ff */
[----:B------:R-:W-:Y:S01]  /*17a0*/  UMOV UR4, UR14 ;  /* 0x0000000e00047c82 */ /* 0x000fe20008000000 */
[----:B------:R-:W-:Y:S01]  /*17b0*/  UMOV UR12, URZ ;  /* 0x000000ff000c7c82 */ /* 0x000fe20008000000 */
[----:B------:R-:W-:-:S09]  /*17c0*/  UMOV UR10, URZ ;  /* 0x000000ff000a7c82 */ /* 0x000fd20008000000 */
.L_x_23:
[----:B------:R-:W-:Y:S01]  /*17d0*/  ULEA UR33, UR4, UR6, 0x3 ;  /* 0x0000000604217291 */ /* 0x000fe2000f8e18ff */
[----:B-1----:R-:W-:Y:S11]  /*17e0*/  @P0 BRA `(.L_x_21) ;  /* 0x00000000000c0947 */ /* 0x002ff60003800000 */
[----:B------:R-:W-:-:S04]  /*17f0*/  SHF.L.U32 R3, R12, 0x1f, RZ ;  /* 0x0000001f0c037819 */ /* 0x000fc800000006ff */
[----:B------:R-:W1:Y:S02]  /*1800*/  SYNCS.PHASECHK.TRANS64.TRYWAIT P0, [UR33+0x10], R3 ;  /* 0x00001003ff0075a7 */ /* 0x000e640008001121 */
[----:B-1----:R-:W-:Y:S05]  /*1810*/  @!P0 BRA `(.L_x_22) ;  /* 0x000000d400a08947 */ /* 0x002fea0003800000 */
.L_x_21:
[----:B------:R-:W-:Y:S01]  /*1820*/  UIADD3 UR5, UPT, UPT, UR4, 0x1, URZ ;  /* 0x0000000104057890 */ /* 0x000fe2000fffe0ff */
[----:B------:R2:W-:Y:S01]  /*1830*/  @P2 SYNCS.ARRIVE.TRANS64 RZ, [UR33], R2 ;  /* 0x00000002ffff29a7 */ /* 0x0005e20008000021 */
[----:B------:R-:W-:Y:S02]  /*1840*/  ULEA UR32, UR4, UR6, 0xe ;  /* 0x0000000604207291 */ /* 0x000fe4000f8e70ff */
[----:B------:R-:W-:Y:S02]  /*1850*/  UISETP.NE.AND UP0, UPT, UR5, 0x2, UPT ;  /* 0x000000020500788c */ /* 0x000fe4000bf05270 */
[----:B------:R-:W-:Y:S02]  /*1860*/  ULEA UR16, UR4, UR6, 0x10 ;  /* 0x0000000604107291 */ /* 0x000fe4000f8e80ff */
[----:B------:R-:W-:Y:S02]  /*1870*/  USEL UR7, URZ, 0x1, UP0 ;  /* 0x00000001ff077887 */ /* 0x000fe40008000000 */
[----:B------:R-:W-:-:S02]  /*1880*/  USEL UR14, UR5, URZ, UP0 ;  /* 0x000000ff050e7287 */ /* 0x000fc40008000000 */
[----:B------:R-:W-:Y:S02]  /*1890*/  USHF.L.U32 UR26, UR12, 0x7, URZ ;  /* 0x000000070c1a7899 */ /* 0x000fe400080006ff */
[----:B------:R-:W-:Y:S01]  /*18a0*/  ULEA UR5, UR14, UR6, 0x3 ;  /* 0x000000060e057291 */ /* 0x000fe2000f8e18ff */
[----:B------:R-:W-:Y:S01]  /*18b0*/  LOP3.LUT R12, R12, UR7, RZ, 0x3c, !PT ;  /* 0x000000070c0c7c12 */ /* 0x000fe2000f8e3cff */
[----:B------:R-:W-:Y:S02]  /*18c0*/  ULEA UR8, UR4, UR6, 0xb ;  /* 0x0000000604087291 */ /* 0x000fe4000f8e58ff */
[----:B------:R-:W-:Y:S01]  /*18d0*/  USHF.L.U32 UR34, UR12, 0x6, URZ ;  /* 0x000000060c227899 */ /* 0x000fe200080006ff */
[----:B-1----:R-:W-:Y:S01]  /*18e0*/  SHF.L.U32 R0, R12, 0x1f, RZ ;  /* 0x0000001f0c007819 */ /* 0x002fe200000006ff */
[----:B------:R-:W-:Y:S02]  /*18f0*/  UIADD3 UR32, UPT, UPT, UR32, 0xc400, URZ ;  /* 0x0000c40020207890 */ /* 0x000fe4000fffe0ff */
[----:B------:R-:W-:Y:S01]  /*1900*/  UIADD3 UR24, UPT, UPT, UR16, 0x14400, URZ ;  /* 0x0001440010187890 */ /* 0x000fe2000fffe0ff */
[----:B------:R2:W1:Y:S01]  /*1910*/  SYNCS.PHASECHK.TRANS64.TRYWAIT P0, [UR5+0x10], R0 ;  /* 0x00001000ff0075a7 */ /* 0x0004620008001105 */
[----:B------:R-:W-:-:S02]  /*1920*/  UIADD3 UR16, UPT, UPT, UR16, 0x1c400, URZ ;  /* 0x0001c40010107890 */ /* 0x000fc4000fffe0ff */
[----:B------:R-:W-:Y:S02]  /*1930*/  UIADD3 UR18, UPT, UPT, UR26, 0x40, URZ ;  /* 0x000000401a127890 */ /* 0x000fe4000fffe0ff */
[----:B------:R-:W-:Y:S01]  /*1940*/  UIADD3 UR8, UPT, UPT, UR8, 0x34400, URZ ;  /* 0x0003440008087890 */ /* 0x000fe2000fffe0ff */
[----:B------:R-:W-:Y:S01]  /*1950*/  UMOV UR40, 0x0 ;  /* 0x0000000000287882 */ /* 0x000fe20000000000 */
[----:B------:R-:W-:Y:S01]  /*1960*/  UMOV UR41, 0x10000000 ;  /* 0x1000000000297882 */ /* 0x000fe20000000000 */
[----:B------:R-:W-:Y:S01]  /*1970*/  UMOV UR25, UR33 ;  /* 0x0000002100197c82 */ /* 0x000fe20008000000 */
[----:B------:R-:W-:Y:S01]  /*1980*/  UMOV UR28, UR36 ;  /* 0x00000024001c7c82 */ /* 0x000fe20008000000 */
[----:B------:R-:W-:Y:S01]  /*1990*/  UMOV UR17, UR33 ;  /* 0x0000002100117c82 */ /* 0x000fe20008000000 */
[----:B------:R-:W-:Y:S01]  /*19a0*/  UMOV UR19, UR27 ;  /* 0x0000001b00137c82 */ /* 0x000fe20008000000 */
[----:B------:R-:W-:Y:S01]  /*19b0*/  UMOV UR20, UR36 ;  /* 0x0000002400147c82 */ /* 0x000fe20008000000 */
[----:B------:R-:W-:Y:S01]  /*19c0*/  UTMALDG.3D [UR32], [UR38], desc[UR40] ;  /* 0x00002820260075b4 */ /* 0x000fe20008011000 */
[----:B------:R-:W-:Y:S01]  /*19d0*/  UMOV UR13, UR36 ;  /* 0x00000024000d7c82 */ /* 0x000fe20008000000 */
[----:B------:R-:W-:Y:S01]  /*19e0*/  UMOV UR9, UR33 ;  /* 0x0000002100097c82 */ /* 0x000fe20008000000 */
[----:B------:R-:W-:Y:S01]  /*19f0*/  UMOV UR4, UR14 ;  /* 0x0000000e00047c82 */ /* 0x000fe20008000000 */
[----:B------:R-:W-:Y:S01]  /*1a00*/  UTMALDG.3D [UR24], [UR22], desc[UR40] ;  /* 0x00002818160075b4 */ /* 0x000fe20008011000 */
[----:B------:R-:W-:Y:S01]  /*1a10*/  UTMALDG.3D [UR16], [UR22], desc[UR40] ;  /* 0x00002810160075b4 */ /* 0x000fe20008011000 */
[----:B------:R3:W-:Y:S02]  /*1a20*/  UTMALDG.4D [UR8], [UR30], desc[UR40] ;  /* 0x000028081e0075b4 */ /* 0x0007e40008019000 */
[----:B---3--:R-:W-:-:S04]  /*1a30*/  UIADD3 UR12, UPT, UPT, UR12, 0x1, URZ ;  /* 0x000000010c0c7890 */ /* 0x008fc8000fffe0ff */
[----:B------:R-:W-:-:S09]  /*1a40*/  UISETP.NE.AND UP0, UPT, UR12, UR21, UPT ;  /* 0x000000150c00728c */ /* 0x000fd2000bf05270 */
[----:B--2---:R-:W-:Y:S05]  /*1a50*/  BRA.U UP0, `(.L_x_23) ;  /* 0xfffffffd005c7547 */ /* 0x004fea000b83ffff */
.L_x_20:
[----:B------:R-:W-:Y:S01]  /*1a60*/  LEA R3, R11, UR6, 0x3 ;  /* 0x000000060b037c11 */ /* 0x000fe2000f8e18ff */
[----:B------:R-:W-:Y:S01]  /*1a70*/  @!P1 SYNCS.ARRIVE.TRANS64.A1T0 RZ, [UR6+0x58], RZ ;  /* 0x000058ffffff99a7 */ /* 0x000fe20008100006 */
[----:B-1----:R-:W-:Y:S01]  /*1a80*/  SHF.L.U32 R0, R10, 0x1f, RZ ;  /* 0x0000001f0a007819 */ /* 0x002fe200000006ff */
[----:B------:R-:W-:-:S03]  /*1a90*/  NOP ;  /* 0x0000000000007918 */ /* 0x000fc60000000000 */
[----:B------:R-:W1:Y:S01]  /*1aa0*/  SYNCS.PHASECHK.TRANS64.TRYWAIT P0, [R3+URZ+0x60], R0 ;  /* 0x00006000030075a7 */ /* 0x000e6200080011ff */
[----:B------:R-:W-:Y:S01]  /*1ab0*/  LEA R5, R11, UR6, 0x4 ;  /* 0x000000060b057c11 */ /* 0x000fe2000f8e20ff */
[----:B-1----:R-:W-:Y:S06]  /*1ac0*/  @!P0 BRA `(.L_x_24) ;  /* 0x000000d4000c8947 */ /* 0x002fec0003800000 */
.L_x_171:
[----:B------:R-:W2:Y:S01]  /*1ad0*/  LDS.128 R4, [R5+0xc0] ;  /* 0x0000c00005047984 */ /* 0x000ea20000000c00 */
[----:B------:R-:W-:Y:S01]  /*1ae0*/  @!PT LDS RZ, [RZ] ;  /* 0x00000000fffff984 */ /* 0x000fe20000000800 */
[----:B------:R-:W-:Y:S01]  /*1af0*/  @!PT LDS RZ, [RZ] ;  /* 0x00000000fffff984 */ /* 0x000fe20000000800 */
[----:B------:R-:W-:Y:S01]  /*1b00*/  @!PT LDS RZ, [RZ] ;  /* 0x00000000fffff984 */ /* 0x000fe20000000800 */
[----:B------:R-:W-:Y:S01]  /*1b10*/  @!PT LDS RZ, [RZ] ;  /* 0x00000000fffff984 */ /* 0x000fe20000000800 */
[----:B------:R1:W-:Y:S06]  /*1b20*/  MEMBAR.ALL.CTA ;  /* 0x0000000000007992 */ /* 0x0003ec0000008000 */
[----:B-1----:R-:W1:Y:S01]  /*1b30*/  FENCE.VIEW.ASYNC.S ;  /* 0x00000000000073c6 */ /* 0x002e620000000000 */
[----:B--2---:R-:W-:-:S13]  /*1b40*/  LOP3.LUT P0, RZ, R6, 0x1, RZ, 0xc0, !PT ;  /* 0x0000000106ff7812 */ /* 0x004fda000780c0ff */
[----:B-1----:R-:W-:Y:S01]  /*1b50*/  VOTEU.ANY UP1, P0 ;  /* 0x0000000000ff7886 */ /* 0x002fe20000020100 */
[----:B------:R-:W-:-:S13]  /*1b60*/  PLOP3.LUT P0, PT, PT, PT, UP1, 0x80, 0x8 ;  /* 0x000000000008781c */ /* 0x000fda0003f0f018 */
[----:B------:R-:W-:Y:S02]  /*1b70*/  @P0 LOP3.LUT R0, R5, 0xffff, RZ, 0xc0, !PT ;  /* 0x0000ffff05000812 */ /* 0x000fe400078ec0ff */
[----:B------:R-:W-:Y:S02]  /*1b80*/  @P0 MOV R2, R4 ;  /* 0x0000000400020202 */ /* 0x000fe40000000f00 */
[----:B------:R-:W-:Y:S01]  /*1b90*/  @P0 R2UR UR5, R0 ;  /* 0x00000000000502ca */ /* 0x000fe200000e0000 */
[----:B------:R-:W-:Y:S01]  /*1ba0*/  VIADD R0, R3, 0x70 ;  /* 0x0000007003007836 */ /* 0x000fe20000000000 */
[----:B------:R-:W-:Y:S02]  /*1bb0*/  @P0 SHF.R.U32.HI R4, RZ, 0x10, R5 ;  /* 0x00000010ff040819 */ /* 0x000fe40000011605 */
[----:B------:R-:W-:Y:S02]  /*1bc0*/  @P0 R2UR UR7, R2 ;  /* 0x00000000020702ca */ /* 0x000fe400000e0000 */
[----:B------:R-:W-:-:S02]  /*1bd0*/  PRMT R0, RZ, 0x654, R0 ;  /* 0x00000654ff007816 */ /* 0x000fc40000000000 */
[----:B------:R-:W-:Y:S02]  /*1be0*/  @P0 R2UR UR4, R4 ;  /* 0x00000000040402ca */ /* 0x000fe400000e0000 */
[----:B------:R1:W-:Y:S03]  /*1bf0*/  SYNCS.ARRIVE.TRANS64.RED.A1T0 RZ, [R0+URZ], RZ ;  /* 0x000000ff00ff79a7 */ /* 0x0003e600081004ff */
[----:B------:R-:W-:-:S04]  /*1c00*/  @UP1 UMOV UR29, UR5 ;  /* 0x00000005001d1c82 */ /* 0x000fc80008000000 */
[----:B------:R-:W-:-:S04]  /*1c10*/  @UP1 UMOV UR37, UR7 ;  /* 0x0000000700251c82 */ /* 0x000fc80008000000 */
[----:B------:R-:W-:Y:S01]  /*1c20*/  @UP1 UMOV UR36, UR4 ;  /* 0x0000000400241c82 */ /* 0x000fe20008000000 */
[----:B------:R-:W-:Y:S05]  /*1c30*/  BRA.U !UP4, `(.L_x_25) ;  /* 0x000000010cd07547 */ /* 0x000fea000b800000 */
[----:B------:R-:W4:Y:S01]  /*1c40*/  LDCU.128 UR24, c[0x0][0xd10] ;  /* 0x0001a200ff1877ac */ /* 0x000f220008000c00 */
[----:B------:R-:W2:Y:S01]  /*1c50*/  LDCU UR7, c[0x0][0xd20] ;  /* 0x0001a400ff0777ac */ /* 0x000ea20008000800 */
[----:B------:R-:W3:Y:S01]  /*1c60*/  LDCU UR18, c[0x0][0xd0c] ;  /* 0x0001a180ff1277ac */ /* 0x000ee20008000800 */
[----:B------:R-:W1:Y:S01]  /*1c70*/  LDCU.64 UR16, c[0x0][0xd28] ;  /* 0x0001a500ff1077ac */ /* 0x000e620008000a00 */
[----:B----4-:R-:W-:Y:S02]  /*1c80*/  UIMAD.WIDE.U32 UR4, UR42, UR27, URZ ;  /* 0x0000001b2a0472a5 */ /* 0x010fe4000f8e00ff */
[----:B------:R-:W-:Y:S02]  /*1c90*/  UIMAD.WIDE.U32 UR8, UR45, UR24, URZ ;  /* 0x000000182d0872a5 */ /* 0x000fe4000f8e00ff */
[----:B------:R-:W-:Y:S02]  /*1ca0*/  UISETP.NE.AND UP0, UPT, UR26, 0x1, UPT ;  /* 0x000000011a00788c */ /* 0x000fe4000bf05270 */
[----:B------:R-:W-:Y:S01]  /*1cb0*/  UIMAD.WIDE.U32 UR12, UR29, UR27, URZ ;  /* 0x0000001b1d0c72a5 */ /* 0x000fe2000f8e00ff */
[----:B------:R-:W-:Y:S01]  /*1cc0*/  UMOV UR4, UR5 ;  /* 0x0000000500047c82 */ /* 0x000fe20008000000 */
[----:B---3--:R-:W-:-:S02]  /*1cd0*/  UISETP.NE.AND UP2, UPT, UR18, 0x1, UPT ;  /* 0x000000011200788c */ /* 0x008fc4000bf45270 */
[----:B--2---:R-:W-:Y:S02]  /*1ce0*/  USHF.R.U32.HI UR5, URZ, UR7, UR4 ;  /* 0x00000007ff057299 */ /* 0x004fe40008011604 */
[----:B------:R-:W-:Y:S01]  /*1cf0*/  UIMAD.WIDE.U32 UR10, UR37, UR24, URZ ;  /* 0x00000018250a72a5 */ /* 0x000fe2000f8e00ff */
[----:B------:R-:W-:Y:S01]  /*1d00*/  UMOV UR4, UR9 ;  /* 0x0000000900047c82 */ /* 0x000fe20008000000 */
[----:B------:R-:W-:Y:S02]  /*1d10*/  USEL UR5, UR42, UR5, !UP0 ;  /* 0x000000052a057287 */ /* 0x000fe4000c000000 */
[----:B------:R-:W-:Y:S02]  /*1d20*/  USHF.R.U32.HI UR4, URZ, UR25, UR4 ;  /* 0x00000019ff047299 */ /* 0x000fe40008011604 */
[----:B-1----:R-:W-:Y:S02]  /*1d30*/  UIMAD.WIDE.U32 UR8, UR5, UR16, URZ ;  /* 0x00000010050872a5 */ /* 0x002fe4000f8e00ff */
[----:B------:R-:W-:Y:S01]  /*1d40*/  USEL UR15, UR45, UR4, !UP2 ;  /* 0x000000042d0f7287 */ /* 0x000fe2000d000000 */
[----:B------:R-:W-:-:S02]  /*1d50*/  UMOV UR10, UR11 ;  /* 0x0000000b000a7c82 */ /* 0x000fc40008000000 */
[----:B------:R-:W-:Y:S01]  /*1d60*/  UMOV UR4, UR13 ;  /* 0x0000000d00047c82 */ /* 0x000fe20008000000 */
[----:B------:R-:W-:Y:S01]  /*1d70*/  UIMAD.WIDE.U32 UR12, UR15, UR16, URZ ;  /* 0x000000100f0c72a5 */ /* 0x000fe2000f8e00ff */
[----:B------:R-:W-:Y:S01]  /*1d80*/  UMOV UR8, UR9 ;  /* 0x0000000900087c82 */ /* 0x000fe20008000000 */
[----:B------:R-:W-:Y:S02]  /*1d90*/  USHF.R.U32.HI UR4, URZ, UR7, UR4 ;  /* 0x00000007ff047299 */ /* 0x000fe40008011604 */
[----:B------:R-:W-:-:S03]  /*1da0*/  @UP3 USHF.R.U32.HI UR5, URZ, UR17, UR8 ;  /* 0x00000011ff053299 */ /* 0x000fc60008011608 */
[----:B------:R-:W-:Y:S01]  /*1db0*/  UMOV UR7, UR13 ;  /* 0x0000000d00077c82 */ /* 0x000fe20008000000 */
[----:B------:R-:W-:Y:S02]  /*1dc0*/  USHF.R.U32.HI UR25, URZ, UR25, UR10 ;  /* 0x00000019ff197299 */ /* 0x000fe4000801160a */
[----:B------:R-:W-:Y:S02]  /*1dd0*/  @UP3 USHF.R.U32.HI UR15, URZ, UR17, UR7 ;  /* 0x00000011ff0f3299 */ /* 0x000fe40008011607 */
[----:B------:R-:W-:Y:S02]  /*1de0*/  USEL UR4, UR29, UR4, !UP0 ;  /* 0x000000041d047287 */ /* 0x000fe4000c000000 */
[----:B------:R-:W-:Y:S02]  /*1df0*/  UIMAD UR7, UR44, UR5, URZ ;  /* 0x000000052c0772a4 */ /* 0x000fe4000f8e02ff */
[----:B------:R-:W-:Y:S02]  /*1e00*/  USEL UR5, UR37, UR25, !UP2 ;  /* 0x0000001925057287 */ /* 0x000fe4000d000000 */
[----:B------:R-:W-:-:S02]  /*1e10*/  UIMAD UR10, UR44, UR15, URZ ;  /* 0x0000000f2c0a72a4 */ /* 0x000fc4000f8e02ff */
[----:B------:R-:W-:Y:S02]  /*1e20*/  UISETP.GE.AND UP0, UPT, UR4, UR7, UPT ;  /* 0x000000070400728c */ /* 0x000fe4000bf06270 */
[----:B------:R-:W-:Y:S02]  /*1e30*/  UIMAD.WIDE.U32 UR8, UR4, UR16, URZ ;  /* 0x00000010040872a5 */ /* 0x000fe4000f8e00ff */
[----:B------:R-:W-:Y:S02]  /*1e40*/  UISETP.GE.OR UP0, UPT, UR5, UR10, UP0 ;  /* 0x0000000a0500728c */ /* 0x000fe40008706670 */
[----:B------:R-:W-:-:S03]  /*1e50*/  UIMAD.WIDE.U32 UR10, UR5, UR16, URZ ;  /* 0x00000010050a72a5 */ /* 0x000fc6000f8e00ff */
[----:B------:R-:W-:Y:S01]  /*1e60*/  UMOV UR7, UR9 ;  /* 0x0000000900077c82 */ /* 0x000fe20008000000 */
[----:B------:R-:W-:Y:S02]  /*1e70*/  UIADD3 UR9, UPT, UPT, -UR4, URZ, URZ ;  /* 0x000000ff04097290 */ /* 0x000fe4000fffe1ff */
[----:B------:R-:W-:Y:S02]  /*1e80*/  USHF.R.U32.HI UR7, URZ, UR17, UR7 ;  /* 0x00000011ff077299 */ /* 0x000fe40008011607 */
[----:B------:R-:W-:Y:S02]  /*1e90*/  UIMAD UR10, UR26, UR9, UR29 ;  /* 0x000000091a0a72a4 */ /* 0x000fe4000f8e021d */
[----:B------:R-:W-:Y:S01]  /*1ea0*/  USEL UR7, UR4, UR7, !UP3 ;  /* 0x0000000704077287 */ /* 0x000fe2000d800000 */
[----:B------:R-:W-:Y:S01]  /*1eb0*/  @!UP0 UMOV UR8, UR11 ;  /* 0x0000000b00088c82 */ /* 0x000fe20008000000 */
[----:B------:R-:W-:Y:S02]  /*1ec0*/  UIADD3 UR11, UPT, UPT, -UR5, URZ, URZ ;  /* 0x000000ff050b7290 */ /* 0x000fe4000fffe1ff */
[----:B------:R-:W-:-:S02]  /*1ed0*/  @!UP0 USHF.R.U32.HI UR8, URZ, UR17, UR8 ;  /* 0x00000011ff088299 */ /* 0x000fc40008011608 */
[----:B------:R-:W-:Y:S02]  /*1ee0*/  UIADD3 UR9, UPT, UPT, -UR7, URZ, URZ ;  /* 0x000000ff07097290 */ /* 0x000fe4000fffe1ff */
[----:B------:R-:W-:Y:S02]  /*1ef0*/  @!UP0 USEL UR8, UR5, UR8, !UP3 ;  /* 0x0000000805088287 */ /* 0x000fe4000d800000 */
[----:B------:R-:W-:Y:S02]  /*1f00*/  UIMAD UR9, UR44, UR9, UR4 ;  /* 0x000000092c0972a4 */ /* 0x000fe4000f8e0204 */
[----:B------:R-:W-:Y:S02]  /*1f10*/  @!UP0 UIADD3 UR7, UPT, UPT, UR7, -UR8, URZ ;  /* 0x8000000807078290 */ /* 0x000fe4000fffe0ff */
[----:B------:R-:W-:Y:S02]  /*1f20*/  @!UP0 UIMAD UR8, UR9, UR15, UR8 ;  /* 0x0000000f090882a4 */ /* 0x000fe4000f8e0208 */
[----:B------:R-:W-:-:S02]  /*1f30*/  @!UP0 UIMAD UR4, UR44, UR7, UR5 ;  /* 0x000000072c0482a4 */ /* 0x000fc4000f8e0205 */
[----:B------:R-:W-:Y:S02]  /*1f40*/  UIMAD UR7, UR18, UR11, UR37 ;  /* 0x0000000b120772a4 */ /* 0x000fe4000f8e0225 */
[----:B------:R-:W-:Y:S01]  /*1f50*/  UIMAD UR29, UR4, UR26, UR10 ;  /* 0x0000001a041d72a4 */ /* 0x000fe2000f8e020a */
[----:B------:R-:W-:Y:S02]  /*1f60*/  @!UP0 UMOV UR5, UR8 ;  /* 0x0000000800058c82 */ /* 0x000fe40008000000 */
[----:B------:R-:W-:-:S12]  /*1f70*/  UIMAD UR37, UR5, UR18, UR7 ;  /* 0x00000012052572a4 */ /* 0x000fd8000f8e0207 */
.L_x_25:
[----:B------:R-:W2:Y:S02]  /*1f80*/  LDCU UR4, c[0x0][0xd30] ;  /* 0x0001a600ff0477ac */ /* 0x000ea40008000800 */
[----:B--2---:R-:W-:-:S09]  /*1f90*/  UISETP.NE.AND UP0, UPT, UR4, 0x1, UPT ;  /* 0x000000010400788c */ /* 0x004fd2000bf05270 */
[----:B------:R-:W-:Y:S05]  /*1fa0*/  BRA.U UP0, `(.L_x_26) ;  /* 0x0000000100447547 */ /* 0x000fea000b800000 */
[----:B------:R-:W2:Y:S01]  /*1fb0*/  LDCU.128 UR16, c[0x0][0xd10] ;  /* 0x0001a200ff1077ac */ /* 0x000ea20008000c00 */
[----:B------:R-:W1:Y:S01]  /*1fc0*/  LDCU UR10, c[0x0][0xd0c] ;  /* 0x0001a180ff0a77ac */ /* 0x000e620008000800 */
[----:B------:R-:W3:Y:S01]  /*1fd0*/  LDCU UR7, c[0x0][0xd20] ;  /* 0x0001a400ff0777ac */ /* 0x000ee20008000800 */
[----:B--2---:R-:W-:Y:S02]  /*1fe0*/  UIMAD.WIDE.U32 UR8, UR37, UR16, URZ ;  /* 0x00000010250872a5 */ /* 0x004fe4000f8e00ff */
[----:B------:R-:W-:Y:S02]  /*1ff0*/  UIMAD.WIDE.U32 UR4, UR29, UR19, URZ ;  /* 0x000000131d0472a5 */ /* 0x000fe4000f8e00ff */
[----:B-1----:R-:W-:Y:S02]  /*2000*/  UISETP.NE.AND UP2, UPT, UR10, 0x1, UPT ;  /* 0x000000010a00788c */ /* 0x002fe4000bf45270 */
        /* <DEDUP_REMOVED lines=11> */
.L_x_26:
[----:B------:R-:W-:Y:S01]  /*20c0*/  VIADD R11, R11, 0x1 ;  /* 0x000000010b0b7836 */ /* 0x000fe20000000000 */
[----:B------:R-:W-:Y:S01]  /*20d0*/  PLOP3.LUT P1, PT, PT, PT, PT, 0x80, 0x8 ;  /* 0x000000000008781c */ /* 0x000fe20003f2f070 */
[----:B------:R-:W-:Y:S02]  /*20e0*/  UIADD3 UR27, UPT, UPT, UR29, UR47, URZ ;  /* 0x0000002f1d1b7290 */ /* 0x000fe4000fffe0ff */
[----:B------:R-:W-:Y:S01]  /*20f0*/  UIADD3 UR11, UPT, UPT, UR37, UR50, URZ ;  /* 0x00000032250b7290 */ /* 0x000fe2000fffe0ff */
[----:B------:R-:W-:-:S04]  /*2100*/  ISETP.NE.AND P0, PT, R11, 0x2, PT ;  /* 0x000000020b00780c */ /* 0x000fc80003f05270 */
[----:B------:R-:W-:Y:S02]  /*2110*/  SEL R3, RZ, 0x1, P0 ;  /* 0x00000001ff037807 */ /* 0x000fe40000000000 */
[----:B------:R-:W-:Y:S02]  /*2120*/  SEL R11, R11, RZ, P0 ;  /* 0x000000ff0b0b7207 */ /* 0x000fe40000000000 */
[----:B------:R-:W-:Y:S01]  /*2130*/  LOP3.LUT R10, R10, R3, RZ, 0x3c, !PT ;  /* 0x000000030a0a7212 */ /* 0x000fe200078e3cff */
[----:B------:R-:W-:Y:S06]  /*2140*/  BRA.U UP1, `(.L_x_27) ;  /* 0xfffffff501147547 */ /* 0x000fec000b83ffff */
[----:B------:R-:W-:Y:S01]  /*2150*/  UIADD3 UR6, UPT, UPT, UR6, 0x10, URZ ;  /* 0x0000001006067890 */ /* 0x000fe2000fffe0ff */
[----:B------:R-:W-:-:S03]  /*2160*/  SHF.L.U32 R3, R12, 0x1f, RZ ;  /* 0x0000001f0c037819 */ /* 0x000fc600000006ff */
[----:B------:R-:W-:-:S09]  /*2170*/  ULEA UR4, UR14, UR6, 0x3 ;  /* 0x000000060e047291 */ /* 0x000fd2000f8e18ff */
[----:B------:R-:W2:Y:S02]  /*2180*/  SYNCS.PHASECHK.TRANS64.TRYWAIT P0, [UR4], R3 ;  /* 0x00000003ff0075a7 */ /* 0x000ea40008001104 */
[----:B--2---:R-:W-:Y:S05]  /*2190*/  @!P0 BRA `(.L_x_28) ;  /* 0x000000cc006c8947 */ /* 0x004fea0003800000 */
.L_x_173:
[----:B------:R-:W-:-:S04]  /*21a0*/  UIADD3 UR4, UPT, UPT, UR14, 0x1, URZ ;  /* 0x000000010e047890 */ /* 0x000fc8000fffe0ff */
[----:B------:R-:W-:-:S04]  /*21b0*/  UISETP.NE.AND UP0, UPT, UR4, 0x2, UPT ;  /* 0x000000020400788c */ /* 0x000fc8000bf05270 */
[----:B------:R-:W-:Y:S02]  /*21c0*/  USEL UR5, URZ, 0x1, UP0 ;  /* 0x00000001ff057887 */ /* 0x000fe40008000000 */
[----:B------:R-:W-:-:S04]  /*21d0*/  USEL UR4, UR4, URZ, UP0 ;  /* 0x000000ff04047287 */ /* 0x000fc80008000000 */
[----:B------:R-:W-:Y:S01]  /*21e0*/  ULEA UR4, UR4, UR6, 0x3 ;  /* 0x0000000604047291 */ /* 0x000fe2000f8e18ff */
[----:B-1----:R-:W-:-:S04]  /*21f0*/  LOP3.LUT R3, R12, UR5, RZ, 0x3c, !PT ;  /* 0x000000050c037c12 */ /* 0x002fc8000f8e3cff */
[----:B------:R-:W-:Y:S01]  /*2200*/  SHF.L.U32 R3, R3, 0x1f, RZ ;  /* 0x0000001f03037819 */ /* 0x000fe200000006ff */
[----:B------:R-:W-:-:S07]  /*2210*/  IMAD.U32 R0, RZ, RZ, UR4 ;  /* 0x00000004ff007e24 */ /* 0x000fce000f8e00ff */
.L_x_29:
[----:B-1----:R1:W2:Y:S02]  /*2220*/  SYNCS.PHASECHK.TRANS64.TRYWAIT P0, [R0+URZ], R3 ;  /* 0x00000003000075a7 */ /* 0x0022a400080011ff */
[----:B--2---:R-:W-:Y:S05]  /*2230*/  @!P0 NANOSLEEP.SYNCS 0x989680 ;  /* 0x009896800000895d */ /* 0x004fea0003900000 */
[----:B------:R-:W2:Y:S02]  /*2240*/  @!P0 SYNCS.PHASECHK.TRANS64 P0, [R0+URZ], R3 ;  /* 0x00000003000085a7 */ /* 0x000ea400080010ff */
[----:B--234-:R-:W-:Y:S05]  /*2250*/  @P0 EXIT ;  /* 0x000000000000094d */ /* 0x01cfea0003800000 */
[----:B------:R-:W-:Y:S05]  /*2260*/  BRA `(.L_x_29) ;  /* 0xfffffffc00ec7947 */ /* 0x000fea000383ffff */
.L_x_17:
[----:B------:R-:W-:-:S04]  /*2270*/  UISETP.NE.AND UP0, UPT, UR46, URZ, UPT ;  /* 0x000000ff2e00728c */ /* 0x000fc8000bf05270 */
[----:B------:R-:W-:-:S09]  /*2280*/  UISETP.NE.OR UP0, UPT, UR24, 0x1, UP0 ;  /* 0x000000011800788c */ /* 0x000fd20008705670 */
[----:B------:R-:W-:Y:S05]  /*2290*/  BRA.U UP0, `(.L_x_30) ;  /* 0x0000000500487547 */ /* 0x000fea000b800000 */
[----:B------:R-:W-:Y:S01]  /*22a0*/  ISETP.NE.AND P2, PT, R0, RZ, PT ;  /* 0x000000ff0000720c */ /* 0x000fe20003f45270 */
[----:B------:R-:W-:Y:S01]  /*22b0*/  IMAD.MOV.U32 R12, RZ, RZ, 0x1 ;  /* 0x00000001ff0c7424 */ /* 0x000fe200078e00ff */
[----:B------:R-:W-:Y:S02]  /*22c0*/  CS2R R10, SRZ ;  /* 0x00000000000a7805 */ /* 0x000fe4000001ff00 */
[----:B------:R-:W-:Y:S01]  /*22d0*/  CS2R R8, SRZ ;  /* 0x0000000000087805 */ /* 0x000fe2000001ff00 */
[----:B------:R-:W-:Y:S01]  /*22e0*/  UMOV UR6, 0x400 ;  /* 0x0000040000067882 */ /* 0x000fe20000000000 */
[----:B------:R-:W-:Y:S01]  /*22f0*/  UMOV UR5, URZ ;  /* 0x000000ff00057c82 */ /* 0x000fe20008000000 */
[----:B------:R-:W-:-:S12]  /*2300*/  ULEA UR6, UR46, UR6, 0x18 ;  /* 0x000000062e067291 */ /* 0x000fd8000f8ec0ff */
.L_x_34:
[----:B------:R-:W-:Y:S02]  /*2310*/  LEA R2, R8, UR6, 0x3 ;  /* 0x0000000608027c11 */ /* 0x000fe4000f8e18ff */
[----:B------:R-:W-:-:S03]  /*2320*/  SHF.L.U32 R5, R9, 0x1f, RZ ;  /* 0x0000001f09057819 */ /* 0x000fc600000006ff */
[----:B------:R-:W-:Y:S01]  /*2330*/  VIADD R4, R2, 0xa0 ;  /* 0x000000a002047836 */ /* 0x000fe20000000000 */
[----:B------:R-:W1:Y:S02]  /*2340*/  SYNCS.PHASECHK.TRANS64.TRYWAIT P0, [R2+URZ+0x90], R5 ;  /* 0x00009005020075a7 */ /* 0x000e6400080011ff */
[----:B-1----:R-:W-:Y:S05]  /*2350*/  @!P0 BRA `(.L_x_31) ;  /* 0x000000cc00148947 */ /* 0x002fea0003800000 */
.L_x_174:
[----:B------:R-:W-:Y:S01]  /*2360*/  ULEA UR4, UR5, UR6, 0x3 ;  /* 0x0000000605047291 */ /* 0x000fe2000f8e18ff */
[----:B------:R-:W-:Y:S02]  /*2370*/  PRMT R4, RZ, 0x654, R4 ;  /* 0x00000654ff047816 */ /* 0x000fe40000000004 */
[----:B-1----:R-:W-:Y:S01]  /*2380*/  SHF.L.U32 R5, R12, 0x1f, RZ ;  /* 0x0000001f0c057819 */ /* 0x002fe200000006ff */
[----:B------:R-:W-:Y:S01]  /*2390*/  UIADD3 UR7, UPT, UPT, UR4, 0x60, URZ ;  /* 0x0000006004077890 */ /* 0x000fe2000fffe0ff */
[----:B------:R1:W-:Y:S05]  /*23a0*/  SYNCS.ARRIVE.TRANS64.RED.A1T0 RZ, [R4+URZ], RZ ;  /* 0x000000ff04ff79a7 */ /* 0x0003ea00081004ff */
[----:B------:R-:W-:Y:S01]  /*23b0*/  IMAD.U32 R7, RZ, RZ, UR7 ;  /* 0x00000007ff077e24 */ /* 0x000fe2000f8e00ff */
[----:B------:R-:W2:Y:S04]  /*23c0*/  SYNCS.PHASECHK.TRANS64.TRYWAIT P0, [UR4+0x70], R5 ;  /* 0x00007005ff0075a7 */ /* 0x000ea80008001104 */
[----:B------:R-:W-:Y:S01]  /*23d0*/  PRMT R6, R0, 0x654, R7 ;  /* 0x0000065400067816 */ /* 0x000fe20000000007 */
[----:B-1----:R-:W-:Y:S01]  /*23e0*/  @!P2 IMAD.MOV.U32 R4, RZ, RZ, 0x10 ;  /* 0x00000010ff04a424 */ /* 0x002fe200078e00ff */
[----:B--2---:R-:W-:Y:S06]  /*23f0*/  @!P0 BRA `(.L_x_32) ;  /* 0x000000cc00008947 */ /* 0x004fec0003800000 */
.L_x_176:
[----:B------:R-:W-:Y:S01]  /*2400*/  ULEA UR8, UR5, UR6, 0x4 ;  /* 0x0000000605087291 */ /* 0x000fe2000f8e20ff */
[----:B------:R-:W-:Y:S01]  /*2410*/  SEL R3, R6, R3, !P2 ;  /* 0x0000000306037207 */ /* 0x000fe20005000000 */
[----:B------:R-:W-:Y:S01]  /*2420*/  UIADD3 UR9, UPT, UPT, UR4, 0x60, URZ ;  /* 0x0000006004097890 */ /* 0x000fe2000fffe0ff */
[----:B-1----:R-:W-:Y:S01]  /*2430*/  LEA R2, R11, UR6, 0x3 ;  /* 0x000000060b027c11 */ /* 0x002fe2000f8e18ff */
[----:B------:R-:W-:Y:S01]  /*2440*/  UIADD3 UR8, UPT, UPT, UR8, 0xc0, URZ ;  /* 0x000000c008087890 */ /* 0x000fe2000fffe0ff */
[----:B------:R-:W-:Y:S01]  /*2450*/  SHF.L.U32 R5, R10, 0x1f, RZ ;  /* 0x0000001f0a057819 */ /* 0x000fe200000006ff */
[----:B------:R1:W-:Y:S01]  /*2460*/  @!P2 SYNCS.ARRIVE.TRANS64.RED RZ, [R3+URZ], R4 ;  /* 0x0000000403ffa9a7 */ /* 0x0003e200080004ff */
[----:B------:R-:W-:Y:S01]  /*2470*/  UIADD3 UR4, UPT, UPT, UR5, 0x1, URZ ;  /* 0x0000000105047890 */ /* 0x000fe2000fffe0ff */
[----:B------:R-:W-:-:S03]  /*2480*/  VIADD R8, R8, 0x1 ;  /* 0x0000000108087836 */ /* 0x000fc60000000000 */
[----:B------:R-:W-:Y:S02]  /*2490*/  UISETP.NE.AND UP0, UPT, UR4, 0x2, UPT ;  /* 0x000000020400788c */ /* 0x000fe4000bf05270 */
[----:B------:R-:W-:Y:S06]  /*24a0*/  UGETNEXTWORKID.BROADCAST [UR8], [UR9] ;  /* 0x00000000080073ca */ /* 0x000fec0008000100 */
[----:B------:R-:W-:Y:S01]  /*24b0*/  USEL UR7, URZ, 0x1, UP0 ;  /* 0x00000001ff077887 */ /* 0x000fe20008000000 */
[----:B------:R-:W-:Y:S01]  /*24c0*/  ISETP.NE.AND P0, PT, R8, 0x2, PT ;  /* 0x000000020800780c */ /* 0x000fe20003f05270 */
[----:B------:R-:W-:Y:S01]  /*24d0*/  USEL UR5, UR4, URZ, UP0 ;  /* 0x000000ff04057287 */ /* 0x000fe20008000000 */
[----:B------:R-:W2:Y:S03]  /*24e0*/  SYNCS.PHASECHK.TRANS64.TRYWAIT P1, [R2+URZ+0x60], R5 ;  /* 0x00006005020075a7 */ /* 0x000ea600080211ff */
[----:B------:R-:W-:Y:S01]  /*24f0*/  LOP3.LUT R12, R12, UR7, RZ, 0x3c, !PT ;  /* 0x000000070c0c7c12 */ /* 0x000fe2000f8e3cff */
[----:B-12---:R-:W-:Y:S07]  /*2500*/  @!P1 BRA `(.L_x_33) ;  /* 0x000000c800d49947 */ /* 0x006fee0003800000 */
.L_x_177:
[C---:B------:R-:W-:Y:S01]  /*2510*/  LEA R4, R11.reuse, UR6, 0x4 ;  /* 0x000000060b047c11 */ /* 0x040fe2000f8e20ff */
[----:B-1----:R-:W-:Y:S01]  /*2520*/  VIADD R2, R2, 0x70 ;  /* 0x0000007002027836 */ /* 0x002fe20000000000 */
[----:B------:R-:W-:Y:S01]  /*2530*/  SEL R8, R8, RZ, P0 ;  /* 0x000000ff08087207 */ /* 0x000fe20000000000 */
[----:B------:R-:W-:-:S03]  /*2540*/  VIADD R11, R11, 0x1 ;  /* 0x000000010b0b7836 */ /* 0x000fc60000000000 */
[----:B------:R-:W1:Y:S01]  /*2550*/  LDS.128 R4, [R4+0xc0] ;  /* 0x0000c00004047984 */ /* 0x000e620000000c00 */
[----:B------:R-:W-:Y:S02]  /*2560*/  PRMT R2, RZ, 0x654, R2 ;  /* 0x00000654ff027816 */ /* 0x000fe40000000002 */
[C---:B------:R-:W-:Y:S01]  /*2570*/  ISETP.NE.AND P1, PT, R11.reuse, 0x2, PT ;  /* 0x000000020b00780c */ /* 0x040fe20003f25270 */
[----:B------:R-:W-:Y:S01]  /*2580*/  @!PT LDS RZ, [RZ] ;  /* 0x00000000fffff984 */ /* 0x000fe20000000800 */
[----:B------:R-:W-:Y:S01]  /*2590*/  @!PT LDS RZ, [RZ] ;  /* 0x00000000fffff984 */ /* 0x000fe20000000800 */
[----:B------:R-:W-:Y:S01]  /*25a0*/  @!PT LDS RZ, [RZ] ;  /* 0x00000000fffff984 */ /* 0x000fe20000000800 */
[----:B------:R-:W-:Y:S01]  /*25b0*/  @!PT LDS RZ, [RZ] ;  /* 0x00000000fffff984 */ /* 0x000fe20000000800 */
[----:B------:R2:W-:Y:S06]  /*25c0*/  MEMBAR.ALL.CTA ;  /* 0x0000000000007992 */ /* 0x0005ec0000008000 */
[----:B--2---:R-:W2:Y:S01]  /*25d0*/  FENCE.VIEW.ASYNC.S ;  /* 0x00000000000073c6 */ /* 0x004ea20000000000 */
[----:B------:R-:W-:Y:S01]  /*25e0*/  SEL R11, R11, RZ, P1 ;  /* 0x000000ff0b0b7207 */ /* 0x000fe20000800000 */
[----:B--2---:R2:W-:Y:S01]  /*25f0*/  SYNCS.ARRIVE.TRANS64.RED.A1T0 RZ, [R2+URZ], RZ ;  /* 0x000000ff02ff79a7 */ /* 0x0045e200081004ff */
[----:B-1----:R-:W-:-:S02]  /*2600*/  LOP3.LUT P3, RZ, R6, 0x1, RZ, 0xc0, !PT ;  /* 0x0000000106ff7812 */ /* 0x002fc4000786c0ff */
[----:B------:R-:W-:-:S04]  /*2610*/  SEL R5, RZ, 0x1, P1 ;  /* 0x00000001ff057807 */ /* 0x000fc80000800000 */
[----:B------:R-:W-:Y:S02]  /*2620*/  LOP3.LUT R10, R10, R5, RZ, 0x3c, !PT ;  /* 0x000000050a0a7212 */ /* 0x000fe400078e3cff */
[----:B--2---:R-:W-:-:S04]  /*2630*/  SEL R2, RZ, 0x1, P0 ;  /* 0x00000001ff027807 */ /* 0x004fc80000000000 */
[----:B------:R-:W-:Y:S01]  /*2640*/  LOP3.LUT R9, R9, R2, RZ, 0x3c, !PT ;  /* 0x0000000209097212 */ /* 0x000fe200078e3cff */
[----:B------:R-:W-:Y:S06]  /*2650*/  @P3 BRA `(.L_x_34) ;  /* 0xfffffffc002c3947 */ /* 0x000fec000383ffff */
[----:B------:R-:W-:Y:S01]  /*2660*/  ULEA UR4, UR5, UR6, 0x3 ;  /* 0x0000000605047291 */ /* 0x000fe2000f8e18ff */
[----:B------:R-:W-:-:S08]  /*2670*/  SHF.L.U32 R3, R12, 0x1f, RZ ;  /* 0x0000001f0c037819 */ /* 0x000fd000000006ff */
[----:B------:R-:W1:Y:S02]  /*2680*/  SYNCS.PHASECHK.TRANS64 P0, [UR4+0x70], R3 ;  /* 0x00007003ff0075a7 */ /* 0x000e640008001004 */
[----:B-1----:R-:W-:Y:S05]  /*2690*/  @P0 BRA `(.L_x_35) ;  /* 0x0000000000080947 */ /* 0x002fea0003800000 */
[----:B------:R-:W1:Y:S02]  /*26a0*/  SYNCS.PHASECHK.TRANS64.TRYWAIT P0, [UR4+0x70], R3 ;  /* 0x00007003ff0075a7 */ /* 0x000e640008001104 */
[----:B-1----:R-:W-:Y:S05]  /*26b0*/  @!P0 BRA `(.L_x_36) ;  /* 0x000000c8007c8947 */ /* 0x002fea0003800000 */
.L_x_35:
[----:B------:R-:W-:-:S04]  /*26c0*/  UIADD3 UR7, UPT, UPT, UR5, 0x1, URZ ;  /* 0x0000000105077890 */ /* 0x000fc8000fffe0ff */
[----:B------:R-:W-:-:S04]  /*26d0*/  UISETP.NE.AND UP0, UPT, UR7, 0x2, UPT ;  /* 0x000000020700788c */ /* 0x000fc8000bf05270 */
[----:B------:R-:W-:Y:S02]  /*26e0*/  USEL UR8, URZ, 0x1, UP0 ;  /* 0x00000001ff087887 */ /* 0x000fe40008000000 */
[----:B------:R-:W-:-:S04]  /*26f0*/  USEL UR7, UR7, URZ, UP0 ;  /* 0x000000ff07077287 */ /* 0x000fc80008000000 */
[----:B------:R-:W-:Y:S01]  /*2700*/  ULEA UR7, UR7, UR6, 0x3 ;  /* 0x0000000607077291 */ /* 0x000fe2000f8e18ff */
[----:B-1----:R-:W-:-:S04]  /*2710*/  LOP3.LUT R3, R12, UR8, RZ, 0x3c, !PT ;  /* 0x000000080c037c12 */ /* 0x002fc8000f8e3cff */
[----:B------:R-:W-:-:S04]  /*2720*/  SHF.L.U32 R0, R3, 0x1f, RZ ;  /* 0x0000001f03007819 */ /* 0x000fc800000006ff */
[----:B------:R-:W1:Y:S02]  /*2730*/  SYNCS.PHASECHK.TRANS64 P0, [UR7+0x70], R0 ;  /* 0x00007000ff0075a7 */ /* 0x000e640008001007 */
[----:B-1----:R-:W-:Y:S05]  /*2740*/  @P0 EXIT ;  /* 0x000000000000094d */ /* 0x002fea0003800000 */
[----:B------:R-:W-:Y:S02]  /*2750*/  SHF.L.U32 R3, R3, 0x1f, RZ ;  /* 0x0000001f03037819 */ /* 0x000fe400000006ff */
[----:B------:R-:W-:-:S07]  /*2760*/  MOV R0, UR7 ;  /* 0x0000000700007c02 */ /* 0x000fce0008000f00 */
.L_x_37:
[----:B-1----:R1:W2:Y:S02]  /*2770*/  SYNCS.PHASECHK.TRANS64.TRYWAIT P0, [R0+URZ+0x70], R3 ;  /* 0x00007003000075a7 */ /* 0x0022a400080011ff */
[----:B--2---:R-:W-:Y:S05]  /*2780*/  @!P0 NANOSLEEP.SYNCS 0x989680 ;  /* 0x009896800000895d */ /* 0x004fea0003900000 */
[----:B------:R-:W2:Y:S02]  /*2790*/  @!P0 SYNCS.PHASECHK.TRANS64 P0, [R0+URZ+0x70], R3 ;  /* 0x00007003000085a7 */ /* 0x000ea400080010ff */
[----:B--2---:R-:W-:Y:S05]  /*27a0*/  @P0 EXIT ;  /* 0x000000000000094d */ /* 0x004fea0003800000 */
[----:B------:R-:W-:Y:S05]  /*27b0*/  BRA `(.L_x_37) ;  /* 0xfffffffc00ec7947 */ /* 0x000fea000383ffff */
.L_x_30:
[----:B------:R-:W-:-:S09]  /*27c0*/  UISETP.NE.AND UP0, UPT, UR24, URZ, UPT ;  /* 0x000000ff1800728c */ /* 0x000fd2000bf05270 */
[----:B------:R-:W-:Y:S05]  /*27d0*/  BRA.U UP0, `(.L_x_38) ;  /* 0x0000000d007c7547 */ /* 0x000fea000b800000 */
[----:B------:R-:W-:Y:S01]  /*27e0*/  UMOV UR4, 0x40 ;  /* 0x0000004000047882 */ /* 0x000fe20000000000 */
[----:B------:R-:W-:Y:S01]  /*27f0*/  NOP ;  /* 0x0000000000007918 */ /* 0x000fe20000000000 */
[----:B------:R-:W-:Y:S01]  /*2800*/  ULEA UR5, UR46, UR4, 0x18 ;  /* 0x000000042e057291 */ /* 0x000fe2000f8ec0ff */
[----:B------:R-:W-:Y:S02]  /*2810*/  UMOV UR6, 0x400 ;  /* 0x0000040000067882 */ /* 0x000fe40000000000 */
[----:B------:R-:W-:-:S06]  /*2820*/  ULEA UR6, UR46, UR6, 0x18 ;  /* 0x000000062e067291 */ /* 0x000fcc000f8ec0ff */
[----:B------:R-:W1:Y:S02]  /*2830*/  LDS.U8 R0, [UR5+0x1c] ;  /* 0x00001c05ff007984 */ /* 0x000e640008000000 */
[----:B-1----:R-:W-:-:S13]  /*2840*/  ISETP.NE.AND P0, PT, R0, RZ, PT ;  /* 0x000000ff0000720c */ /* 0x002fda0003f05270 */
[----:B------:R-:W-:Y:S05]  /*2850*/  @P0 BRA `(.L_x_39) ;  /* 0x0000000000580947 */ /* 0x000fea0003800000 */
[----:B------:R-:W-:-:S13]  /*2860*/  ELECT P0, URZ, PT ;  /* 0x0000000000ff782f */ /* 0x000fda0003800000 */
[----:B------:R-:W-:Y:S05]  /*2870*/  @!P0 BRA `(.L_x_40) ;  /* 0x0000000000608947 */ /* 0x000fea0003800000 */
[----:B------:R-:W-:Y:S01]  /*2880*/  UMOV UR4, 0x10 ;  /* 0x0000001000047882 */ /* 0x000fe20000000000 */
[----:B------:R-:W-:Y:S01]  /*2890*/  HFMA2 R0, -RZ, RZ, 0, 5.9604644775390625e-08 ;  /* 0x00000001ff007431 */ /* 0x000fe200000001ff */
[----:B------:R-:W-:-:S03]  /*28a0*/  MOV R2, 0xffff ;  /* 0x0000ffff00027802 */ /* 0x000fc60000000f00 */
[----:B------:R-:W-:Y:S04]  /*28b0*/  DEPBAR.LE SB1, 0x36 ;  /* 0x00009d800000791a */ /* 0x000fe80000000000 */
[----:B------:R-:W1:Y:S02]  /*28c0*/  UTCATOMSWS.FIND_AND_SET.ALIGN UP0, UR4, UR4 ;  /* 0x00000004000475e3 */ /* 0x000e640008000800 */
[----:B-1----:R-:W-:Y:S01]  /*28d0*/  MOV R3, UR4 ;  /* 0x0000000400037c02 */ /* 0x002fe20008000f00 */
[----:B------:R-:W-:Y:S06]  /*28e0*/  BRA.U UP0, `(.L_x_41) ;  /* 0x0000000100187547 */ /* 0x000fec000b800000 */
.L_x_42:
[----:B------:R-:W-:Y:S05]  /*28f0*/  NANOSLEEP 0x64 ;  /* 0x000000640000795d */ /* 0x000fea0003800000 */
[----:B------:R-:W-:-:S05]  /*2900*/  UMOV UR4, 0x10 ;  /* 0x0000001000047882 */ /* 0x000fca0000000000 */
[----:B------:R-:W-:Y:S04]  /*2910*/  DEPBAR.LE SB1, 0x36 ;  /* 0x00009d800000791a */ /* 0x000fe80000000000 */
[----:B------:R-:W1:Y:S02]  /*2920*/  UTCATOMSWS.FIND_AND_SET.ALIGN UP0, UR4, UR4 ;  /* 0x00000004000475e3 */ /* 0x000e640008000800 */
[----:B-1----:R-:W-:Y:S01]  /*2930*/  MOV R3, UR4 ;  /* 0x0000000400037c02 */ /* 0x002fe20008000f00 */
[----:B------:R-:W-:Y:S05]  /*2940*/  BRA.U !UP0, `(.L_x_42) ;  /* 0xfffffffd08e87547 */ /* 0x000fea000b83ffff */
.L_x_41:
[-C--:B------:R-:W-:Y:S02]  /*2950*/  SHF.L.U32 R2, R2, R3.reuse, RZ ;  /* 0x0000000302027219 */ /* 0x080fe400000006ff */
[----:B------:R-:W-:Y:S01]  /*2960*/  SHF.L.U32 R0, R0, R3, RZ ;  /* 0x0000000300007219 */ /* 0x000fe200000006ff */
[----:B------:R-:W-:Y:S02]  /*2970*/  IMAD.SHL.U32 R3, R3, 0x20, RZ ;  /* 0x0000002003037824 */ /* 0x000fe400078e00ff */
[----:B------:R1:W-:Y:S04]  /*2980*/  ATOMS.OR RZ, [UR5+0x14], R2 ;  /* 0x00001402ffff798c */ /* 0x0003e8000b000005 */
[----:B------:R1:W-:Y:S04]  /*2990*/  ATOMS.OR RZ, [UR5+0x18], R0 ;  /* 0x00001800ffff798c */ /* 0x0003e8000b000005 */
[----:B------:R1:W-:Y:S01]  /*29a0*/  STS [UR6+0xe0], R3 ;  /* 0x0000e003ff007988 */ /* 0x0003e20008000806 */
[----:B------:R-:W-:Y:S05]  /*29b0*/  BRA `(.L_x_40) ;  /* 0x0000000000107947 */ /* 0x000fea0003800000 */
.L_x_39:
[----:B------:R-:W-:Y:S02]  /*29c0*/  MOV R0, 0xffffffff ;  /* 0xffffffff00007802 */ /* 0x000fe40000000f00 */
[----:B------:R-:W-:-:S03]  /*29d0*/  MOV R2, 0x2a00 ;  /* 0x00002a0000027802 */ /* 0x000fc60000000f00 */
[----:B------:R1:W-:Y:S04]  /*29e0*/  STS [UR6+0xe0], R0 ;  /* 0x0000e000ff007988 */ /* 0x0003e80008000806 */
[----:B-1---5:R-:W-:Y:S05]  /*29f0*/  CALL.REL.NOINC `($__internal_1_$__cuda_sm10x_tcgen05_guardrail_trap_phase_invalid_during_alloc) ;  /* 0x000000d000147944 */ /* 0x022fea0003c00000 */
.L_x_40:
[----:B------:R-:W-:Y:S05]  /*2a00*/  WARPSYNC.ALL ;  /* 0x0000000000007948 */ /* 0x000fea0003800000 */
[----:B------:R-:W2:Y:S01]  /*2a10*/  S2UR UR13, SR_CgaCtaId ;  /* 0x00000000000d79c3 */ /* 0x000ea20000008800 */
[----:B------:R-:W-:Y:S01]  /*2a20*/  UMOV UR4, 0x400 ;  /* 0x0000040000047882 */ /* 0x000fe20000000000 */
[----:B------:R-:W-:-:S06]  /*2a30*/  NOP ;  /* 0x0000000000007918 */ /* 0x000fcc0000000000 */
[----:B------:R-:W-:Y:S06]  /*2a40*/  BAR.ARV 0x6, 0xa0 ;  /* 0x0182800000007b1d */ /* 0x000fec0000002000 */
[----:B------:R-:W-:Y:S01]  /*2a50*/  UISETP.LT.AND UP0, UPT, UR43, 0x1, UPT ;  /* 0x000000012b00788c */ /* 0x000fe2000bf01270 */
[----:B------:R-:W-:Y:S01]  /*2a60*/  IMAD.MOV.U32 R9, RZ, RZ, RZ ;  /* 0x000000ffff097224 */ /* 0x000fe200078e00ff */
[----:B------:R-:W3:Y:S01]  /*2a70*/  LDCU UR10, c[0x0][0x38c] ;  /* 0x00007180ff0a77ac */ /* 0x000ee20008000800 */
[----:B------:R-:W-:Y:S01]  /*2a80*/  IMAD.MOV.U32 R8, RZ, RZ, 0x1 ;  /* 0x00000001ff087424 */ /* 0x000fe200078e00ff */
[----:B-1----:R-:W-:Y:S01]  /*2a90*/  CS2R R2, SRZ ;  /* 0x0000000000027805 */ /* 0x002fe2000001ff00 */
[----:B------:R-:W-:Y:S01]  /*2aa0*/  UMOV UR26, URZ ;  /* 0x000000ff001a7c82 */ /* 0x000fe20008000000 */
[----:B--2---:R-:W-:-:S02]  /*2ab0*/  ULEA UR13, UR13, UR4, 0x18 ;  /* 0x000000040d0d7291 */ /* 0x004fc4000f8ec0ff */
[----:B------:R-:W-:Y:S02]  /*2ac0*/  USEL UR4, UR43, 0x1, !UP0 ;  /* 0x000000012b047887 */ /* 0x000fe4000c000000 */
[----:B------:R-:W-:Y:S02]  /*2ad0*/  UIADD3 UR6, UPT, UPT, UR13, 0xc400, URZ ;  /* 0x0000c4000d067890 */ /* 0x000fe4000fffe0ff */
[----:B------:R-:W-:Y:S02]  /*2ae0*/  UIADD3 UR7, UPT, UPT, UR13, 0x34400, URZ ;  /* 0x000344000d077890 */ /* 0x000fe4000fffe0ff */
[----:B------:R-:W-:Y:S01]  /*2af0*/  USHF.R.U32.HI UR6, URZ, 0x4, UR6 ;  /* 0x00000004ff067899 */ /* 0x000fe20008011606 */
[----:B------:R-:W1:Y:S01]  /*2b00*/  LDS R0, [UR13+0xe0] ;  /* 0x0000e00dff007984 */ /* 0x000e620008000800 */
[----:B------:R-:W-:Y:S02]  /*2b10*/  UIADD3 UR41, UPT, UPT, -UR4, URZ, URZ ;  /* 0x000000ff04297290 */ /* 0x000fe4000fffe1ff */
[----:B------:R-:W-:-:S02]  /*2b20*/  UIADD3 UR5, UPT, UPT, UR13, 0x14400, URZ ;  /* 0x000144000d057890 */ /* 0x000fc4000fffe0ff */
[----:B------:R-:W-:Y:S02]  /*2b30*/  USHF.R.U32.HI UR4, URZ, 0x4, UR7 ;  /* 0x00000004ff047899 */ /* 0x000fe40008011607 */
[----:B------:R-:W-:Y:S02]  /*2b40*/  ULOP3.LUT UR6, UR6, 0x3fff, URZ, 0xc0, !UPT ;  /* 0x00003fff06067892 */ /* 0x000fe4000f8ec0ff */
[----:B------:R-:W-:Y:S02]  /*2b50*/  USHF.R.U32.HI UR5, URZ, 0x4, UR5 ;  /* 0x00000004ff057899 */ /* 0x000fe40008011605 */
[----:B------:R-:W-:Y:S02]  /*2b60*/  ULOP3.LUT UR38, UR6, 0x10000, URZ, 0xfc, !UPT ;  /* 0x0001000006267892 */ /* 0x000fe4000f8efcff */
[----:B------:R-:W-:Y:S02]  /*2b70*/  ULOP3.LUT UR5, UR5, 0x3fff, URZ, 0xc0, !UPT ;  /* 0x00003fff05057892 */ /* 0x000fe4000f8ec0ff */
[----:B------:R-:W-:-:S02]  /*2b80*/  ULOP3.LUT UR4, UR4, 0x3fff, URZ, 0xc0, !UPT ;  /* 0x00003fff04047892 */ /* 0x000fc4000f8ec0ff */
[----:B------:R-:W-:Y:S02]  /*2b90*/  ULOP3.LUT UR39, UR5, 0x10000, URZ, 0xfc, !UPT ;  /* 0x0001000005277892 */ /* 0x000fe4000f8efcff */
[----:B------:R-:W-:Y:S02]  /*2ba0*/  ULOP3.LUT UR40, UR4, 0x10000, URZ, 0xfc, !UPT ;  /* 0x0001000004287892 */ /* 0x000fe4000f8efcff */
[----:B------:R-:W-:Y:S02]  /*2bb0*/  UIADD3 UR42, UPT, UPT, UR13, 0x80, URZ ;  /* 0x000000800d2a7890 */ /* 0x000fe4000fffe0ff */
[----:B---3--:R-:W-:Y:S01]  /*2bc0*/  UISETP.GE.AND UP3, UPT, UR10, 0x1, UPT ;  /* 0x000000010a00788c */ /* 0x008fe2000bf66270 */
[----:B-1----:R-:W-:Y:S01]  /*2bd0*/  R2UR UR29, R0 ;  /* 0x00000000001d72ca */ /* 0x002fe200000e0000 */
[----:B------:R-:W-:-:S05]  /*2be0*/  IMAD.MOV.U32 R0, RZ, RZ, 0x840 ;  /* 0x00000840ff007424 */ /* 0x000fca00078e00ff */
[C---:B------:R-:W-:Y:S02]  /*2bf0*/  R2UR UR8, R0.reuse ;  /* 0x00000000000872ca */ /* 0x040fe400000e0000 */
[----:B------:R-:W-:-:S05]  /*2c00*/  R2UR UR6, R0 ;  /* 0x00000000000672ca */ /* 0x000fca00000e0000 */
[----:B------:R-:W-:Y:S02]  /*2c10*/  ULOP3.LUT UR7, UR29, 0x1, URZ, 0xc0, !UPT ;  /* 0x000000011d077892 */ /* 0x000fe4000f8ec0ff */
[----:B------:R-:W-:Y:S02]  /*2c20*/  UIADD3 UR36, UPT, UPT, UR29, 0x1e1, URZ ;  /* 0x000001e11d247890 */ /* 0x000fe4000fffe0ff */
[----:B------:R-:W-:Y:S02]  /*2c30*/  ULOP3.LUT UR9, UR7, 0x14, URZ, 0xfc, !UPT ;  /* 0x0000001407097892 */ /* 0x000fe4000f8efcff */
[----:B------:R-:W-:Y:S01]  /*2c40*/  UIADD3 UR34, UPT, UPT, UR29, 0x1e3, URZ ;  /* 0x000001e31d227890 */ /* 0x000fe2000fffe0ff */
[----:B------:R-:W-:Y:S01]  /*2c50*/  R2UR UR7, R0 ;  /* 0x00000000000772ca */ /* 0x000fe200000e0000 */
[----:B------:R-:W-:Y:S02]  /*2c60*/  ULOP3.LUT UR5, UR36, 0x1, URZ, 0xc0, !UPT ;  /* 0x0000000124057892 */ /* 0x000fe4000f8ec0ff */
[----:B------:R-:W-:-:S02]  /*2c70*/  ULOP3.LUT UR4, UR34, 0x1, URZ, 0xc0, !UPT ;  /* 0x0000000122047892 */ /* 0x000fc4000f8ec0ff */
[----:B------:R-:W-:Y:S02]  /*2c80*/  UPRMT UR33, UR9, 0x5410, UR8 ;  /* 0x0000541009217896 */ /* 0x000fe40008000008 */
[----:B------:R-:W-:Y:S02]  /*2c90*/  UIADD3 UR32, UPT, UPT, UR29, 0x1e0, URZ ;  /* 0x000001e01d207890 */ /* 0x000fe4000fffe0ff */
[----:B------:R-:W-:Y:S02]  /*2ca0*/  ULOP3.LUT UR30, UR29, 0xfffffffe, URZ, 0xc0, !UPT ;  /* 0xfffffffe1d1e7892 */ /* 0x000fe4000f8ec0ff */
[----:B------:R-:W-:Y:S02]  /*2cb0*/  ULOP3.LUT UR5, UR5, 0x14, URZ, 0xfc, !UPT ;  /* 0x0000001405057892 */ /* 0x000fe4000f8efcff */
[----:B------:R-:W-:Y:S02]  /*2cc0*/  ULOP3.LUT UR4, UR4, 0x14, URZ, 0xfc, !UPT ;  /* 0x0000001404047892 */ /* 0x000fe4000f8efcff */
[----:B------:R-:W-:-:S02]  /*2cd0*/  ULOP3.LUT UR32, UR32, 0xfffffffe, URZ, 0xc0, !UPT ;  /* 0xfffffffe20207892 */ /* 0x000fc4000f8ec0ff */
[----:B------:R-:W-:Y:S02]  /*2ce0*/  ULOP3.LUT UR36, UR36, 0xfffffffe, URZ, 0xc0, !UPT ;  /* 0xfffffffe24247892 */ /* 0x000fe4000f8ec0ff */
[----:B------:R-:W-:Y:S02]  /*2cf0*/  UIADD3 UR30, UPT, UPT, UR30, 0x1e2, URZ ;  /* 0x000001e21e1e7890 */ /* 0x000fe4000fffe0ff */
[----:B------:R-:W-:Y:S02]  /*2d00*/  ULOP3.LUT UR34, UR34, 0xfffffffe, URZ, 0xc0, !UPT ;  /* 0xfffffffe22227892 */ /* 0x000fe4000f8ec0ff */
[----:B------:R-:W-:Y:S02]  /*2d10*/  UPRMT UR37, UR5, 0x5410, UR7 ;  /* 0x0000541005257896 */ /* 0x000fe40008000007 */
[----:B------:R-:W-:Y:S01]  /*2d20*/  UPRMT UR35, UR4, 0x5410, UR6 ;  /* 0x0000541004237896 */ /* 0x000fe20008000006 */
[----:B------:R-:W-:-:S11]  /*2d30*/  UMOV UR31, UR33 ;  /* 0x00000021001f7c82 */ /* 0x000fd60008000000 */
.L_x_50:
[----:B------:R-:W-:Y:S02]  /*2d40*/  LEA R0, R9, UR13, 0x3 ;  /* 0x0000000d09007c11 */ /* 0x000fe4000f8e18ff */
[----:B------:R-:W-:Y:S02]  /*2d50*/  SHF.L.U32 R5, R3, 0x1f, RZ ;  /* 0x0000001f03057819 */ /* 0x000fe400000006ff */
[----:B------:R-:W-:Y:S02]  /*2d60*/  LEA R6, R9, UR13, 0x4 ;  /* 0x0000000d09067c11 */ /* 0x000fe4000f8e20ff */
[----:B-1----:R-:W1:Y:S02]  /*2d70*/  SYNCS.PHASECHK.TRANS64.TRYWAIT P0, [R0+URZ+0x60], R5 ;  /* 0x00006005000075a7 */ /* 0x002e6400080011ff */
[----:B-123--:R-:W-:Y:S05]  /*2d80*/  @!P0 BRA `(.L_x_43) ;  /* 0x000000c000e08947 */ /* 0x00efea0003800000 */
.L_x_179:
[----:B-1----:R-:W1:Y:S01]  /*2d90*/  LDS.128 R4, [R6+0xc0] ;  /* 0x0000c00006047984 */ /* 0x002e620000000c00 */
[----:B------:R-:W-:Y:S02]  /*2da0*/  VIADD R0, R0, 0x70 ;  /* 0x0000007000007836 */ /* 0x000fe40000000000 */
[----:B------:R-:W-:Y:S01]  /*2db0*/  VIADD R9, R9, 0x1 ;  /* 0x0000000109097836 */ /* 0x000fe20000000000 */
[----:B------:R-:W-:Y:S01]  /*2dc0*/  @!PT LDS RZ, [RZ] ;  /* 0x00000000fffff984 */ /* 0x000fe20000000800 */
[----:B------:R-:W-:Y:S01]  /*2dd0*/  @!PT LDS RZ, [RZ] ;  /* 0x00000000fffff984 */ /* 0x000fe20000000800 */
[----:B------:R-:W-:Y:S01]  /*2de0*/  @!PT LDS RZ, [RZ] ;  /* 0x00000000fffff984 */ /* 0x000fe20000000800 */
[----:B------:R-:W-:Y:S01]  /*2df0*/  @!PT LDS RZ, [RZ] ;  /* 0x00000000fffff984 */ /* 0x000fe20000000800 */
[----:B------:R2:W-:Y:S06]  /*2e00*/  MEMBAR.ALL.CTA ;  /* 0x0000000000007992 */ /* 0x0005ec0000008000 */
[----:B--2---:R-:W2:Y:S01]  /*2e10*/  FENCE.VIEW.ASYNC.S ;  /* 0x00000000000073c6 */ /* 0x004ea20000000000 */
[----:B------:R-:W-:-:S04]  /*2e20*/  PRMT R0, RZ, 0x654, R0 ;  /* 0x00000654ff007816 */ /* 0x000fc80000000000 */
[----:B--2---:R2:W-:Y:S01]  /*2e30*/  SYNCS.ARRIVE.TRANS64.RED.A1T0 RZ, [R0+URZ], RZ ;  /* 0x000000ff00ff79a7 */ /* 0x0045e200081004ff */
[----:B-1----:R-:W-:Y:S02]  /*2e40*/  LOP3.LUT P1, RZ, R6, 0x1, RZ, 0xc0, !PT ;  /* 0x0000000106ff7812 */ /* 0x002fe4000782c0ff */
[----:B------:R-:W-:Y:S01]  /*2e50*/  LOP3.LUT R4, R8, 0x1, RZ, 0x3c, !PT ;  /* 0x0000000108047812 */ /* 0x000fe200078e3cff */
[----:B--2---:R-:W-:Y:S10]  /*2e60*/  BRA.U !UP3, `(.L_x_44) ;  /* 0x000000050b007547 */ /* 0x004ff4000b800000 */
[----:B------:R-:W-:Y:S01]  /*2e70*/  ULEA UR4, UR26, UR13, 0x3 ;  /* 0x0000000d1a047291 */ /* 0x000fe2000f8e18ff */
[----:B------:R-:W-:Y:S01]  /*2e80*/  SHF.L.U32 R0, R2, 0x1f, RZ ;  /* 0x0000001f02007819 */ /* 0x000fe200000006ff */
[----:B------:R-:W-:Y:S01]  /*2e90*/  UMOV UR23, URZ ;  /* 0x000000ff00177c82 */ /* 0x000fe20008000000 */
[----:B------:R-:W-:Y:S01]  /*2ea0*/  R2UR UR22, R4 ;  /* 0x00000000041672ca */ /* 0x000fe200000e0000 */
[----:B------:R-:W-:Y:S01]  /*2eb0*/  UMOV UR25, 0x1 ;  /* 0x0000000100197882 */ /* 0x000fe20000000000 */
[----:B------:R-:W-:Y:S01]  /*2ec0*/  UMOV UR27, UR41 ;  /* 0x00000029001b7c82 */ /* 0x000fe20008000000 */
[----:B------:R-:W-:Y:S01]  /*2ed0*/  UMOV UR24, UR43 ;  /* 0x0000002b00187c82 */ /* 0x000fe20008000000 */
[----:B------:R-:W-:Y:S02]  /*2ee0*/  UMOV UR12, UR26 ;  /* 0x0000001a000c7c82 */ /* 0x000fe40008000000 */
[----:B------:R1:W2:Y:S07]  /*2ef0*/  SYNCS.PHASECHK.TRANS64.TRYWAIT P2, [UR4], R0 ;  /* 0x00000000ff0075a7 */ /* 0x0002ae0008041104 */
[----:B------:R-:W-:-:S12]  /*2f00*/  UIMAD UR22, UR22, 0xe0, UR29 ;  /* 0x000000e0161678a4 */ /* 0x000fd8000f8e021d */
.L_x_49:
[----:B------:R-:W-:Y:S02]  /*2f10*/  UIADD3 UR27, UPT, UPT, UR27, 0x1, URZ ;  /* 0x000000011b1b7890 */ /* 0x000fe4000fffe0ff */
[----:B---3--:R-:W-:Y:S02]  /*2f20*/  ULEA UR8, UR12, UR13, 0x3 ;  /* 0x0000000d0c087291 */ /* 0x008fe4000f8e18ff */
[----:B------:R-:W-:Y:S01]  /*2f30*/  UISETP.NE.AND UP2, UPT, UR27, URZ, UPT ;  /* 0x000000ff1b00728c */ /* 0x000fe2000bf45270 */
[----:B--2---:R-:W-:Y:S10]  /*2f40*/  @P2 BRA `(.L_x_45) ;  /* 0x00000000000c2947 */ /* 0x004ff40003800000 */
[----:B------:R-:W-:Y:S04]  /*2f50*/  SHF.L.U32 R5, R2, 0x1f, RZ ;  /* 0x0000001f02057819 */ /* 0x000fe800000006ff */
[----:B------:R-:W2:Y:S02]  /*2f60*/  SYNCS.PHASECHK.TRANS64.TRYWAIT P0, [UR8], R5 ;  /* 0x00000005ff0075a7 */ /* 0x000ea40008001108 */
[----:B--2---:R-:W-:Y:S05]  /*2f70*/  @!P0 BRA `(.L_x_46) ;  /* 0x000000c000788947 */ /* 0x004fea0003800000 */
.L_x_45:
[----:B------:R-:W-:Y:S01]  /*2f80*/  UISETP.NE.AND UP0, UPT, UR24, 0x1, UPT ;  /* 0x000000011800788c */ /* 0x000fe2000bf05270 */
[----:B------:R-:W-:Y:S01]  /*2f90*/  PLOP3.LUT P2, PT, PT, PT, PT, 0x80, 0x8 ;  /* 0x000000000008781c */ /* 0x000fe20003f4f070 */
[----:B------:R-:W-:Y:S02]  /*2fa0*/  UIADD3 UR4, UPT, UPT, UR12, 0x1, URZ ;  /* 0x000000010c047890 */ /* 0x000fe4000fffe0ff */
[----:B------:R-:W-:Y:S02]  /*2fb0*/  ULEA UR6, UR12, UR40, 0x7 ;  /* 0x000000280c067291 */ /* 0x000fe4000f8e38ff */
[----:B------:R-:W-:Y:S01]  /*2fc0*/  UISETP.NE.AND UP1, UPT, UR4, 0x2, UPT ;  /* 0x000000020400788c */ /* 0x000fe2000bf25270 */
[----:B------:R-:W-:Y:S01]  /*2fd0*/  PLOP3.LUT P0, PT, PT, PT, UP0, 0x80, 0x8 ;  /* 0x000000000008781c */ /* 0x000fe20003f0f008 */
[----:B------:R-:W-:Y:S02]  /*2fe0*/  UMOV UR7, 0x4008 ;  /* 0x0000400800077882 */ /* 0x000fe40000000000 */
[----:B------:R-:W-:Y:S02]  /*2ff0*/  USEL UR5, URZ, 0x1, UP1 ;  /* 0x00000001ff057887 */ /* 0x000fe40008800000 */
[----:B------:R-:W-:Y:S04]  /*3000*/  USEL UR26, UR4, URZ, UP1 ;  /* 0x000000ff041a7287 */ /* 0x000fe80008800000 */
[----:B------:R-:W-:Y:S01]  /*3010*/  @UP0 ULEA UR4, UR26, UR13, 0x3 ;  /* 0x0000000d1a040291 */ /* 0x000fe2000f8e18ff */
[----:B------:R-:W-:Y:S01]  /*3020*/  LOP3.LUT R2, R2, UR5, RZ, 0x3c, !PT ;  /* 0x0000000502027c12 */ /* 0x000fe2000f8e3cff */
[----:B------:R-:W-:Y:S03]  /*3030*/  UISETP.NE.AND UP0, UPT, UR25, 0x1, UPT ;  /* 0x000000011900788c */ /* 0x000fe6000bf05270 */
[----:B-1----:R-:W-:Y:S04]  /*3040*/  @P0 SHF.L.U32 R0, R2, 0x1f, RZ ;  /* 0x0000001f02000819 */ /* 0x002fe800000006ff */
[----:B------:R1:W2:Y:S01]  /*3050*/  @P0 SYNCS.PHASECHK.TRANS64.TRYWAIT P2, [UR4], R0 ;  /* 0x00000000ff0005a7 */ /* 0x0002a20008041104 */
[----:B------:R1:W-:Y:S01]  /*3060*/  UTCCP.T.S.128dp128bit tmem[UR29+0x1e0], gdesc[UR6] ;  /* 0x0001e0061d0079e7 */ /* 0x0003e20008180000 */
[----:B------:R-:W-:Y:S05]  /*3070*/  BRA.U UP0, `(.L_x_47) ;  /* 0x00000001000c7547 */ /* 0x000fea000b800000 */
[----:B------:R-:W-:Y:S04]  /*3080*/  SHF.L.U32 R5, R8, 0x1f, RZ ;  /* 0x0000001f08057819 */ /* 0x000fe800000006ff */
[----:B------:R-:W3:Y:S02]  /*3090*/  SYNCS.PHASECHK.TRANS64.TRYWAIT P0, [UR13+0x88], R5 ;  /* 0x00008805ff0075a7 */ /* 0x000ee4000800110d */
[----:B---3--:R-:W-:Y:S05]  /*30a0*/  @!P0 BRA `(.L_x_48) ;  /* 0x000000c000448947 */ /* 0x008fea0003800000 */
.L_x_47:
[----:B-1----:R-:W-:Y:S02]  /*30b0*/  ULEA UR6, UR12, UR39, 0xc ;  /* 0x000000270c067291 */ /* 0x002fe4000f8e60ff */
[----:B------:R-:W-:Y:S02]  /*30c0*/  ULEA UR4, UR12, UR38, 0xa ;  /* 0x000000260c047291 */ /* 0x000fe4000f8e50ff */
[----:B------:R-:W-:Y:S02]  /*30d0*/  UISETP.NE.U32.AND UP0, UPT, UR23, URZ, UPT ;  /* 0x000000ff1700728c */ /* 0x000fe4000bf05070 */
[----:B------:R-:W-:Y:S02]  /*30e0*/  UIADD3 UR20, UPT, UPT, UR6, 0x4, URZ ;  /* 0x0000000406147890 */ /* 0x000fe4000fffe0ff */
[----:B------:R-:W-:Y:S02]  /*30f0*/  UIADD3 UR18, UPT, UPT, UR4, 0x2, URZ ;  /* 0x0000000204127890 */ /* 0x000fe4000fffe0ff */
[----:B------:R-:W-:Y:S02]  /*3100*/  UIADD3 UR28, UPT, UPT, UR8, 0x10, URZ ;  /* 0x00000010081c7890 */ /* 0x000fe4000fffe0ff */
[----:B------:R-:W-:Y:S02]  /*3110*/  UIADD3 UR16, UPT, UPT, UR6, 0x800, URZ ;  /* 0x0000080006107890 */ /* 0x000fe4000fffe0ff */
[----:B------:R-:W-:Y:S02]  /*3120*/  UIADD3 UR14, UPT, UPT, UR4, 0x4, URZ ;  /* 0x00000004040e7890 */ /* 0x000fe4000fffe0ff */
[----:B------:R-:W-:Y:S02]  /*3130*/  UIADD3 UR10, UPT, UPT, UR6, 0x804, URZ ;  /* 0x00000804060a7890 */ /* 0x000fe4000fffe0ff */
[----:B------:R-:W-:Y:S02]  /*3140*/  UIADD3 UR8, UPT, UPT, UR4, 0x6, URZ ;  /* 0x0000000604087890 */ /* 0x000fe4000fffe0ff */
[----:B------:R-:W-:Y:S02]  /*3150*/  UIADD3 UR25, UPT, UPT, UR25, 0x1, URZ ;  /* 0x0000000119197890 */ /* 0x000fe4000fffe0ff */
[----:B------:R-:W-:Y:S01]  /*3160*/  UIADD3 UR24, UPT, UPT, UR24, -0x1, URZ ;  /* 0xffffffff18187890 */ /* 0x000fe2000fffe0ff */
[----:B------:R-:W-:Y:S01]  /*3170*/  UMOV UR7, 0x40004040 ;  /* 0x4000404000077882 */ /* 0x000fe20000000000 */
[----:B------:R-:W-:Y:S01]  /*3180*/  UMOV UR5, 0x40004040 ;  /* 0x4000404000057882 */ /* 0x000fe20000000000 */
[----:B------:R-:W-:Y:S01]  /*3190*/  UMOV UR21, 0x40004040 ;  /* 0x4000404000157882 */ /* 0x000fe20000000000 */
[----:B------:R3:W-:Y:S01]  /*31a0*/  UTCHMMA gdesc[UR4], gdesc[UR6], tmem[UR22], tmem[UR32], idesc[UR33], UP0 ;  /* 0x00ff2006040075ea */ /* 0x0007e20008000016 */
[----:B------:R-:W-:Y:S01]  /*31b0*/  UMOV UR19, 0x40004040 ;  /* 0x4000404000137882 */ /* 0x000fe20000000000 */
[----:B------:R-:W-:Y:S01]  /*31c0*/  UMOV UR17, 0x40004040 ;  /* 0x4000404000117882 */ /* 0x000fe20000000000 */
[----:B------:R3:W-:Y:S01]  /*31d0*/  UTCHMMA gdesc[UR18], gdesc[UR20], tmem[UR22], tmem[UR36], idesc[UR37], UPT ;  /* 0x00ff2414120075ea */ /* 0x0007e2000b800016 */
[----:B------:R-:W-:Y:S01]  /*31e0*/  UMOV UR15, 0x40004040 ;  /* 0x40004040000f7882 */ /* 0x000fe20000000000 */
[----:B------:R-:W-:Y:S01]  /*31f0*/  UMOV UR11, 0x40004040 ;  /* 0x40004040000b7882 */ /* 0x000fe20000000000 */
[----:B------:R3:W-:Y:S01]  /*3200*/  UTCHMMA gdesc[UR14], gdesc[UR16], tmem[UR22], tmem[UR30], idesc[UR31], UPT ;  /* 0x00ff1e100e0075ea */ /* 0x0007e2000b800016 */
[----:B------:R-:W-:Y:S01]  /*3210*/  UMOV UR9, 0x40004040 ;  /* 0x4000404000097882 */ /* 0x000fe20000000000 */
[----:B------:R-:W-:Y:S01]  /*3220*/  UMOV UR23, 0x1 ;  /* 0x0000000100177882 */ /* 0x000fe20000000000 */
[----:B------:R3:W-:Y:S01]  /*3230*/  UTCHMMA gdesc[UR8], gdesc[UR10], tmem[UR22], tmem[UR34], idesc[UR35], UPT ;  /* 0x00ff220a080075ea */ /* 0x0007e2000b800016 */
[----:B------:R3:W-:Y:S01]  /*3240*/  UTCBAR [UR28], URZ ;  /* 0x000000ff1c0073e9 */ /* 0x0007e200080000ff */
[----:B------:R-:W-:Y:S01]  /*3250*/  UMOV UR12, UR26 ;  /* 0x0000001a000c7c82 */ /* 0x000fe20008000000 */
[----:B------:R-:W-:Y:S05]  /*3260*/  BRA.U UP2, `(.L_x_49) ;  /* 0xfffffffd02287547 */ /* 0x000fea000b83ffff */
.L_x_44:
[C---:B------:R-:W-:Y:S01]  /*3270*/  ISETP.NE.AND P0, PT, R9.reuse, 0x2, PT ;  /* 0x000000020900780c */ /* 0x040fe20003f05270 */
[----:B------:R1:W-:Y:S01]  /*3280*/  UTCBAR [UR42], URZ ;  /* 0x000000ff2a0073e9 */ /* 0x0003e200080000ff */
[----:B------:R-:W-:Y:S02]  /*3290*/  IMAD.MOV.U32 R8, RZ, RZ, R4 ;  /* 0x000000ffff087224 */ /* 0x000fe400078e0004 */
[----:B------:R-:W-:Y:S02]  /*32a0*/  SEL R0, RZ, 0x1, P0 ;  /* 0x00000001ff007807 */ /* 0x000fe40000000000 */
[----:B------:R-:W-:Y:S02]  /*32b0*/  SEL R9, R9, RZ, P0 ;  /* 0x000000ff09097207 */ /* 0x000fe40000000000 */
[----:B------:R-:W-:Y:S01]  /*32c0*/  LOP3.LUT R3, R3, R0, RZ, 0x3c, !PT ;  /* 0x0000000003037212 */ /* 0x000fe200078e3cff */
[----:B------:R-:W-:Y:S06]  /*32d0*/  @P1 BRA `(.L_x_50) ;  /* 0xfffffff800981947 */ /* 0x000fec000383ffff */
[----:B---3--:R-:W3:Y:S01]  /*32e0*/  S2UR UR6, SR_CgaCtaId ;  /* 0x00000000000679c3 */ /* 0x008ee20000008800 */
[----:B------:R-:W-:Y:S01]  /*32f0*/  ELECT P0, URZ, PT ;  /* 0x0000000000ff782f */ /* 0x000fe20003800000 */
[----:B------:R-:W-:Y:S01]  /*3300*/  IMAD.MOV.U32 R0, RZ, RZ, 0x1 ;  /* 0x00000001ff007424 */ /* 0x000fe200078e00ff */
[----:B------:R-:W-:Y:S01]  /*3310*/  UMOV UR4, 0x40 ;  /* 0x0000004000047882 */ /* 0x000fe20000000000 */
[----:B------:R-:W-:-:S04]  /*3320*/  SHF.L.U32 R3, RZ, 0x1f, RZ ;  /* 0x0000001fff037819 */ /* 0x000fc800000006ff */
[----:B------:R-:W-:Y:S01]  /*3330*/  UVIRTCOUNT.DEALLOC.SMPOOL 0x80 ;  /* 0x000000800000784c */ /* 0x000fe20000000000 */
[----:B---3--:R-:W-:-:S09]  /*3340*/  ULEA UR6, UR6, UR4, 0x18 ;  /* 0x0000000406067291 */ /* 0x008fd2000f8ec0ff */
[----:B------:R3:W-:Y:S01]  /*3350*/  @P0 STS.U8 [UR6+0x1c], R0 ;  /* 0x00001c00ff000988 */ /* 0x0007e20008000006 */
[----:B------:R-:W4:Y:S02]  /*3360*/  SYNCS.PHASECHK.TRANS64.TRYWAIT P0, [UR13+0xb0], R3 ;  /* 0x0000b003ff0075a7 */ /* 0x000f24000800110d */
[----:B---34-:R-:W-:Y:S05]  /*3370*/  @!P0 BRA `(.L_x_51) ;  /* 0x000000bc00a88947 */ /* 0x018fea0003800000 */
.L_x_183:
[----:B------:R-:W-:Y:S01]  /*3380*/  NOP ;  /* 0x0000000000007918 */ /* 0x000fe20000000000 */
[----:B---3--:R-:W3:Y:S01]  /*3390*/  LDS R0, [UR6+0x14] ;  /* 0x00001406ff007984 */ /* 0x008ee20008000800 */
[----:B------:R-:W-:Y:S01]  /*33a0*/  ULOP3.LUT UR4, UR29, 0xffff, URZ, 0xc0, !UPT ;  /* 0x0000ffff1d047892 */ /* 0x000fe2000f8ec0ff */
[----:B------:R-:W-:Y:S01]  /*33b0*/  UMOV UR5, 0xffff ;  /* 0x0000ffff00057882 */ /* 0x000fe20000000000 */
[----:B------:R-:W-:Y:S02]  /*33c0*/  UMOV UR7, 0x1 ;  /* 0x0000000100077882 */ /* 0x000fe40000000000 */
[----:B------:R-:W-:-:S04]  /*33d0*/  USHF.R.U32.HI UR4, URZ, 0x5, UR4 ;  /* 0x00000005ff047899 */ /* 0x000fc80008011604 */
[----:B------:R-:W-:Y:S02]  /*33e0*/  USHF.L.U32 UR5, UR5, UR4, URZ ;  /* 0x0000000405057299 */ /* 0x000fe400080006ff */
[----:B------:R-:W-:-:S04]  /*33f0*/  USHF.L.U32 UR4, UR7, UR4, URZ ;  /* 0x0000000407047299 */ /* 0x000fc800080006ff */
[----:B---3--:R-:W-:-:S04]  /*3400*/  LOP3.LUT R0, R0, UR5, RZ, 0xc0, !PT ;  /* 0x0000000500007c12 */ /* 0x008fc8000f8ec0ff */
[----:B------:R-:W-:-:S13]  /*3410*/  ISETP.NE.AND P0, PT, R0, UR5, PT ;  /* 0x0000000500007c0c */ /* 0x000fda000bf05270 */
[----:B------:R-:W-:Y:S05]  /*3420*/  @P0 BRA `(.L_x_52) ;  /* 0x0000000000580947 */ /* 0x000fea0003800000 */
[----:B------:R-:W3:Y:S02]  /*3430*/  LDS R0, [UR6+0x18] ;  /* 0x00001806ff007984 */ /* 0x000ee40008000800 */
[----:B---3--:R-:W-:-:S04]  /*3440*/  LOP3.LUT R0, R0, UR4, RZ, 0xc0, !PT ;  /* 0x0000000400007c12 */ /* 0x008fc8000f8ec0ff */
[----:B------:R-:W-:-:S13]  /*3450*/  ISETP.NE.AND P0, PT, R0, UR4, PT ;  /* 0x0000000400007c0c */ /* 0x000fda000bf05270 */
[----:B------:R-:W-:Y:S05]  /*3460*/  @P0 BRA `(.L_x_53) ;  /* 0x00000000003c0947 */ /* 0x000fea0003800000 */
[----:B------:R-:W3:Y:S01]  /*3470*/  S2R R2, SR_LANEID ;  /* 0x0000000000027919 */ /* 0x000ee20000000000 */
[----:B------:R-:W-:Y:S01]  /*3480*/  ULOP3.LUT UR5, URZ, UR5, URZ, 0x33, !UPT ;  /* 0x00000005ff057292 */ /* 0x000fe2000f8e33ff */
[----:B------:R-:W-:Y:S01]  /*3490*/  LOP3.LUT R4, RZ, UR4, RZ, 0x33, !PT ;  /* 0x00000004ff047c12 */ /* 0x000fe2000f8e33ff */
[----:B------:R-:W-:Y:S02]  /*34a0*/  VOTEU.ANY UR4, UPT, PT ;  /* 0x0000000000047886 */ /* 0x000fe400038e0100 */
[----:B------:R-:W-:Y:S01]  /*34b0*/  UFLO.U32 UR4, UR4 ;  /* 0x00000004000472bd */ /* 0x000fe200080e0000 */
[----:B------:R-:W4:Y:S01]  /*34c0*/  REDUX UR7, R4 ;  /* 0x00000000040773c4 */ /* 0x000f220000000000 */
[----:B------:R-:W-:-:S06]  /*34d0*/  IMAD.U32 R0, RZ, RZ, UR5 ;  /* 0x00000005ff007e24 */ /* 0x000fcc000f8e00ff */
[----:B------:R1:W-:Y:S01]  /*34e0*/  UTCATOMSWS.AND URZ, UR5 ;  /* 0x0000000500ff79e3 */ /* 0x0003e20008000000 */
[----:B------:R-:W2:Y:S01]  /*34f0*/  REDUX UR8, R0 ;  /* 0x00000000000873c4 */ /* 0x000ea20000000000 */
[----:B---3--:R-:W-:Y:S01]  /*3500*/  ISETP.EQ.U32.AND P0, PT, R2, UR4, PT ;  /* 0x0000000402007c0c */ /* 0x008fe2000bf02070 */
[----:B----4-:R-:W-:Y:S01]  /*3510*/  IMAD.U32 R2, RZ, RZ, UR7 ;  /* 0x00000007ff027e24 */ /* 0x010fe2000f8e00ff */
[----:B--2---:R-:W-:-:S11]  /*3520*/  MOV R3, UR8 ;  /* 0x0000000800037c02 */ /* 0x004fd60008000f00 */
[----:B------:R1:W-:Y:S04]  /*3530*/  @P0 ATOMS.AND RZ, [UR6+0x14], R3 ;  /* 0x00001403ffff098c */ /* 0x0003e8000a800006 */
[----:B------:R1:W-:Y:S01]  /*3540*/  @P0 ATOMS.AND RZ, [UR6+0x18], R2 ;  /* 0x00001802ffff098c */ /* 0x0003e2000a800006 */
[----:B------:R-:W-:Y:S05]  /*3550*/  BRA `(.L_x_54) ;  /* 0x0000000000147947 */ /* 0x000fea0003800000 */
.L_x_53:
[----:B------:R-:W-:Y:S02]  /*3560*/  MOV R2, 0x3580 ;  /* 0x0000358000027802 */ /* 0x000fe40000000f00 */
[----:B-12--5:R-:W-:Y:S05]  /*3570*/  CALL.REL.NOINC `($__internal_0_$__cuda_sm10x_tcgen05_guardrail_trap_col_being_dealloced_not_returned_by_alloc) ;  /* 0x000000c400287944 */ /* 0x026fea0003c00000 */
[----:B------:R-:W-:Y:S05]  /*3580*/  BRA `(.L_x_54) ;  /* 0x0000000000087947 */ /* 0x000fea0003800000 */
.L_x_52:
[----:B------:R-:W-:Y:S02]  /*3590*/  MOV R2, 0x35b0 ;  /* 0x000035b000027802 */ /* 0x000fe40000000f00 */
[----:B-12--5:R-:W-:Y:S05]  /*35a0*/  CALL.REL.NOINC `($__internal_2_$__cuda_sm10x_tcgen05_guardrail_trap_unallocated_columns_being_dealloced) ;  /* 0x000000c400347944 */ /* 0x026fea0003c00000 */
.L_x_54:
[----:B------:R-:W-:Y:S01]  /*35b0*/  NOP ;  /* 0x0000000000007918 */ /* 0x000fe20000000000 */
[----:B-1----:R-:W-:Y:S05]  /*35c0*/  EXIT ;  /* 0x000000000000794d */ /* 0x002fea0003800000 */
.L_x_38:
[----:B------:R-:W-:-:S09]  /*35d0*/  UISETP.NE.OR UP0, UPT, UR24, 0x3, !UP3 ;  /* 0x000000031800788c */ /* 0x000fd2000df05670 */
[----:B------:R-:W-:Y:S05]  /*35e0*/  BRA.U UP0, `(.L_x_55) ;  /* 0x00000029004c7547 */ /* 0x000fea000b800000 */
[----:B------:R-:W1:Y:S01]  /*35f0*/  LDCU.64 UR4, c[0x0][0xa88] ;  /* 0x00015100ff0477ac */ /* 0x000e620008000a00 */
[----:B------:R-:W2:Y:S01]  /*3600*/  LDC.64 R12, c[0x0][0x348] ;  /* 0x0000d200ff0c7b82 */ /* 0x000ea20000000a00 */
[----:B------:R-:W-:Y:S01]  /*3610*/  R2UR UR54, R73 ;  /* 0x00000000493672ca */ /* 0x000fe200000e0000 */
[----:B------:R-:W-:Y:S01]  /*3620*/  HFMA2 R9, -RZ, RZ, 0, 0 ;  /* 0x00000000ff097431 */ /* 0x000fe200000001ff */
[----:B------:R-:W3:Y:S01]  /*3630*/  LDCU UR43, c[0x0][0x370] ;  /* 0x00006e00ff2b77ac */ /* 0x000ee20008000800 */
[----:B------:R-:W-:Y:S01]  /*3640*/  R2UR UR52, R78 ;  /* 0x000000004e3472ca */ /* 0x000fe200000e0000 */
[----:B------:R-:W-:Y:S01]  /*3650*/  IMAD.MOV.U32 R11, RZ, RZ, 0x1 ;  /* 0x00000001ff0b7424 */ /* 0x000fe200078e00ff */
[----:B------:R-:W3:Y:S01]  /*3660*/  LDCU.128 UR48, c[0x0][0xd10] ;  /* 0x0001a200ff3077ac */ /* 0x000ee20008000c00 */
[----:B------:R-:W-:Y:S02]  /*3670*/  IMAD.MOV.U32 R10, RZ, RZ, RZ ;  /* 0x000000ffff0a7224 */ /* 0x000fe400078e00ff */
[----:B------:R-:W-:Y:S01]  /*3680*/  IMAD.MOV.U32 R3, RZ, RZ, 0x4000 ;  /* 0x00004000ff037424 */ /* 0x000fe200078e00ff */
[----:B------:R-:W4:Y:S01]  /*3690*/  LDCU UR42, c[0x0][0x374] ;  /* 0x00006e80ff2a77ac */ /* 0x000f220008000800 */
[----:B------:R-:W4:Y:S01]  /*36a0*/  LDCU.64 UR40, c[0x0][0xa90] ;  /* 0x00015200ff2877ac */ /* 0x000f220008000a00 */
[----:B-1----:R-:W-:Y:S01]  /*36b0*/  UISETP.NE.U32.AND UP0, UPT, UR4, URZ, UPT ;  /* 0x000000ff0400728c */ /* 0x002fe2000bf05070 */
[----:B------:R-:W1:Y:S01]  /*36c0*/  LDCU UR15, c[0x0][0xd0c] ;  /* 0x0001a180ff0f77ac */ /* 0x000e620008000800 */
[----:B------:R-:W1:Y:S01]  /*36d0*/  LDCU UR55, c[0x0][0xd20] ;  /* 0x0001a400ff3777ac */ /* 0x000e620008000800 */
[----:B------:R-:W1:Y:S01]  /*36e0*/  LDCU UR4, c[0x0][0xd30] ;  /* 0x0001a600ff0477ac */ /* 0x000e620008000800 */
[----:B------:R-:W-:-:S02]  /*36f0*/  UISETP.NE.AND.EX UP6, UPT, UR5, URZ, UPT, UP0 ;  /* 0x000000ff0500728c */ /* 0x000fc4000bfc5300 */
[----:B------:R-:W-:Y:S02]  /*3700*/  UISETP.NE.AND UP0, UPT, UR24, 0x2, UPT ;  /* 0x000000021800788c */ /* 0x000fe4000bf05270 */
[----:B---3--:R-:W-:Y:S02]  /*3710*/  UIMAD.WIDE.U32 UR8, UR43, UR48, URZ ;  /* 0x000000302b0872a5 */ /* 0x008fe4000f8e00ff */
[----:B----4-:R-:W-:Y:S02]  /*3720*/  UIMAD.WIDE.U32 UR6, UR42, UR51, URZ ;  /* 0x000000332a0672a5 */ /* 0x010fe4000f8e00ff */
[----:B------:R-:W-:Y:S02]  /*3730*/  USEL UR53, URZ, 0x1, UP0 ;  /* 0x00000001ff357887 */ /* 0x000fe40008000000 */
[----:B------:R-:W-:Y:S01]  /*3740*/  UISETP.NE.U32.AND UP0, UPT, UR40, URZ, UPT ;  /* 0x000000ff2800728c */ /* 0x000fe2000bf05070 */
[----:B------:R-:W-:Y:S01]  /*3750*/  UMOV UR32, 0x400 ;  /* 0x0000040000207882 */ /* 0x000fe20000000000 */
[----:B------:R-:W-:Y:S01]  /*3760*/  UMOV UR5, UR9 ;  /* 0x0000000900057c82 */ /* 0x000fe20008000000 */
[----:B------:R-:W-:Y:S01]  /*3770*/  UMOV UR6, UR7 ;  /* 0x0000000700067c82 */ /* 0x000fe20008000000 */
[----:B------:R-:W-:-:S02]  /*3780*/  UISETP.GE.AND UP4, UPT, UR44, 0x1, UPT ;  /* 0x000000012c00788c */ /* 0x000fc4000bf86270 */
[----:B------:R-:W-:Y:S02]  /*3790*/  UISETP.NE.AND UP3, UPT, UR44, 0x1, UPT ;  /* 0x000000012c00788c */ /* 0x000fe4000bf65270 */
[----:B------:R-:W-:Y:S01]  /*37a0*/  UISETP.NE.AND.EX UP5, UPT, UR41, URZ, UPT, UP0 ;  /* 0x000000ff2900728c */ /* 0x000fe2000bfa5300 */
[----:B------:R-:W-:Y:S01]  /*37b0*/  UMOV UR29, URZ ;  /* 0x000000ff001d7c82 */ /* 0x000fe20008000000 */
[----:B------:R-:W-:Y:S01]  /*37c0*/  UMOV UR35, URZ ;  /* 0x000000ff00237c82 */ /* 0x000fe20008000000 */
[----:B------:R-:W-:Y:S01]  /*37d0*/  UPLOP3.LUT UP1, UPT, UPT, UPT, UPT, 0x40, 0x4 ;  /* 0x000000000004789c */ /* 0x000fe20003f2e870 */
[----:B------:R-:W3:Y:S01]  /*37e0*/  LDCU.64 UR22, c[0x0][0xd28] ;  /* 0x0001a500ff1677ac */ /* 0x000ee20008000a00 */
[----:B------:R-:W-:Y:S02]  /*37f0*/  ULEA UR32, UR46, UR32, 0x18 ;  /* 0x000000202e207291 */ /* 0x000fe4000f8ec0ff */
[----:B-1----:R-:W-:Y:S02]  /*3800*/  UISETP.NE.AND UP3, UPT, UR15, 0x1, UPT ;  /* 0x000000010f00788c */ /* 0x002fe4000bf65270 */
[----:B------:R-:W-:-:S02]  /*3810*/  USHF.R.U32.HI UR47, URZ, UR49, UR5 ;  /* 0x00000031ff2f7299 */ /* 0x000fc40008011605 */
[----:B------:R-:W-:Y:S02]  /*3820*/  USHF.R.U32.HI UR45, URZ, UR55, UR6 ;  /* 0x00000037ff2d7299 */ /* 0x000fe40008011606 */
[----:B------:R-:W-:Y:S02]  /*3830*/  UISETP.NE.AND UP0, UPT, UR50, 0x1, UPT ;  /* 0x000000013200788c */ /* 0x000fe4000bf05270 */
[----:B--2---:R-:W-:-:S11]  /*3840*/  UISETP.NE.AND UP4, UPT, UR4, 0x1, UPT ;  /* 0x000000010400788c */ /* 0x004fd6000bf85270 */
.L_x_70:
[C---:B------:R-:W-:Y:S02]  /*3850*/  LEA R8, R10.reuse, UR32, 0x3 ;  /* 0x000000200a087c11 */ /* 0x040fe4000f8e18ff */
[----:B------:R-:W-:Y:S02]  /*3860*/  SHF.L.U32 R5, R9, 0x1f, RZ ;  /* 0x0000001f09057819 */ /* 0x000fe400000006ff */
[----:B------:R-:W-:Y:S02]  /*3870*/  LEA R6, R10, UR32, 0x4 ;  /* 0x000000200a067c11 */ /* 0x000fe4000f8e20ff */
[----:B------:R-:W1:Y:S02]  /*3880*/  SYNCS.PHASECHK.TRANS64.TRYWAIT P0, [R8+URZ+0x60], R5 ;  /* 0x00006005080075a7 */ /* 0x000e6400080011ff */
[----:B-12---:R-:W-:Y:S05]  /*3890*/  @!P0 BRA `(.L_x_56) ;  /* 0x000000b800788947 */ /* 0x006fea0003800000 */
.L_x_184:
[----:B-1----:R-:W1:Y:S01]  /*38a0*/  LDS.128 R4, [R6+0xc0] ;  /* 0x0000c00006047984 */ /* 0x002e620000000c00 */
[----:B------:R-:W-:Y:S01]  /*38b0*/  UISETP.GE.AND UP0, UPT, UR44, 0x1, UPT ;  /* 0x000000012c00788c */ /* 0x000fe2000bf06270 */
[----:B------:R-:W-:Y:S01]  /*38c0*/  @!PT LDS RZ, [RZ] ;  /* 0x00000000fffff984 */ /* 0x000fe20000000800 */
[----:B------:R-:W-:Y:S01]  /*38d0*/  @!PT LDS RZ, [RZ] ;  /* 0x00000000fffff984 */ /* 0x000fe20000000800 */
[----:B------:R-:W-:Y:S01]  /*38e0*/  @!PT LDS RZ, [RZ] ;  /* 0x00000000fffff984 */ /* 0x000fe20000000800 */
[----:B------:R-:W-:Y:S01]  /*38f0*/  @!PT LDS RZ, [RZ] ;  /* 0x00000000fffff984 */ /* 0x000fe20000000800 */
[----:B------:R2:W-:Y:S06]  /*3900*/  MEMBAR.ALL.CTA ;  /* 0x0000000000007992 */ /* 0x0005ec0000008000 */
[----:B--2---:R-:W2:Y:S01]  /*3910*/  FENCE.VIEW.ASYNC.S ;  /* 0x00000000000073c6 */ /* 0x004ea20000000000 */
[----:B-1----:R-:W-:Y:S11]  /*3920*/  LOP3.LUT P0, RZ, R6, 0x1, RZ, 0xc0, !PT ;  /* 0x0000000106ff7812 */ /* 0x002ff6000780c0ff */
[----:B------:R-:W-:Y:S02]  /*3930*/  @!UPT UIADD3 URZ, UPT, UPT, URZ, URZ, URZ ;  /* 0x000000fffffff290 */ /* 0x000fe4000fffe0ff */
[----:B--2---:R-:W-:Y:S01]  /*3940*/  VOTEU.ANY UP3, P0 ;  /* 0x0000000000ff7886 */ /* 0x004fe20000060100 */
[----:B------:R-:W-:Y:S11]  /*3950*/  PLOP3.LUT P0, PT, PT, PT, UP3, 0x80, 0x8 ;  /* 0x000000000008781c */ /* 0x000ff60003f0f038 */
[----:B------:R-:W-:Y:S02]  /*3960*/  @!UPT UIADD3 URZ, UPT, UPT, URZ, URZ, URZ ;  /* 0x000000fffffff290 */ /* 0x000fe4000fffe0ff */
[----:B------:R-:W-:Y:S02]  /*3970*/  @P0 SHF.R.U32.HI R0, RZ, 0x10, R5 ;  /* 0x00000010ff000819 */ /* 0x000fe40000011605 */
[----:B------:R-:W-:Y:S02]  /*3980*/  @P0 MOV R2, R4 ;  /* 0x0000000400020202 */ /* 0x000fe40000000f00 */
[----:B------:R-:W-:Y:S01]  /*3990*/  @P0 R2UR UR4, R0 ;  /* 0x00000000000402ca */ /* 0x000fe200000e0000 */
[----:B------:R-:W-:Y:S01]  /*39a0*/  VIADD R0, R8, 0x70 ;  /* 0x0000007008007836 */ /* 0x000fe20000000000 */
[----:B------:R-:W-:Y:S02]  /*39b0*/  @P0 LOP3.LUT R4, R5, 0xffff, RZ, 0xc0, !PT ;  /* 0x0000ffff05040812 */ /* 0x000fe400078ec0ff */
[----:B------:R-:W-:Y:S02]  /*39c0*/  @P0 R2UR UR6, R2 ;  /* 0x00000000020602ca */ /* 0x000fe400000e0000 */
[----:B------:R-:W-:Y:S02]  /*39d0*/  PRMT R0, RZ, 0x654, R0 ;  /* 0x00000654ff007816 */ /* 0x000fe40000000000 */
[----:B------:R-:W-:Y:S02]  /*39e0*/  @P0 R2UR UR5, R4 ;  /* 0x00000000040502ca */ /* 0x000fe400000e0000 */
[----:B------:R1:W-:Y:S03]  /*39f0*/  SYNCS.ARRIVE.TRANS64.RED.A1T0 RZ, [R0+URZ], RZ ;  /* 0x000000ff00ff79a7 */ /* 0x0003e600081004ff */
[----:B------:R-:W-:Y:S04]  /*3a00*/  @UP3 UMOV UR37, UR4 ;  /* 0x0000000400253c82 */ /* 0x000fe80008000000 */
[----:B------:R-:W-:Y:S04]  /*3a10*/  @UP3 UMOV UR14, UR6 ;  /* 0x00000006000e3c82 */ /* 0x000fe80008000000 */
[----:B------:R-:W-:Y:S01]  /*3a20*/  @UP3 UMOV UR13, UR5 ;  /* 0x00000005000d3c82 */ /* 0x000fe20008000000 */
[----:B------:R-:W-:Y:S05]  /*3a30*/  BRA.U !UP0, `(.L_x_57) ;  /* 0x0000000108c07547 */ /* 0x000fea000b800000 */
[----:B------:R-:W-:Y:S02]  /*3a40*/  UIMAD.WIDE.U32 UR8, UR13, UR51, URZ ;  /* 0x000000330d0872a5 */ /* 0x000fe4000f8e00ff */
[----:B------:R-:W-:Y:S02]  /*3a50*/  UP2UR UR10, UPR, URZ, 0x4 ;  /* 0x00000004ff0a7883 */ /* 0x000fe40008000000 */
[----:B------:R-:W-:Y:S02]  /*3a60*/  UISETP.NE.AND UP2, UPT, UR50, 0x1, UPT ;  /* 0x000000013200788c */ /* 0x000fe4000bf45270 */
[----:B------:R-:W-:Y:S02]  /*3a70*/  UIMAD.WIDE.U32 UR16, UR14, UR48, URZ ;  /* 0x000000300e1072a5 */ /* 0x000fe4000f8e00ff */
[----:B------:R-:W-:Y:S02]  /*3a80*/  USEL UR4, UR42, UR45, !UP2 ;  /* 0x0000002d2a047287 */ /* 0x000fe4000d000000 */
[----:B------:R-:W-:Y:S02]  /*3a90*/  UISETP.NE.AND UP0, UPT, UR15, 0x1, UPT ;  /* 0x000000010f00788c */ /* 0x000fe4000bf05270 */
[----:B------:R-:W-:Y:S02]  /*3aa0*/  UP2UR UR24, UPR, URZ, 0x2 ;  /* 0x00000002ff187883 */ /* 0x000fe40008000000 */
[----:B------:R-:W-:Y:S02]  /*3ab0*/  UISETP.NE.AND UP1, UPT, UR44, 0x1, UPT ;  /* 0x000000012c00788c */ /* 0x000fe4000bf25270 */
[----:B---3--:R-:W-:Y:S02]  /*3ac0*/  UIMAD.WIDE.U32 UR18, UR4, UR22, URZ ;  /* 0x00000016041272a5 */ /* 0x008fe4000f8e00ff */
[----:B------:R-:W-:Y:S01]  /*3ad0*/  USEL UR7, UR43, UR47, !UP0 ;  /* 0x0000002f2b077287 */ /* 0x000fe2000c000000 */
[----:B------:R-:W-:Y:S02]  /*3ae0*/  UMOV UR5, UR9 ;  /* 0x0000000900057c82 */ /* 0x000fe40008000000 */
[----:B------:R-:W-:Y:S02]  /*3af0*/  USHF.R.U32.HI UR6, URZ, UR55, UR5 ;  /* 0x00000037ff067299 */ /* 0x000fe40008011605 */
[----:B------:R-:W-:Y:S02]  /*3b00*/  UIMAD.WIDE.U32 UR20, UR7, UR22, URZ ;  /* 0x00000016071472a5 */ /* 0x000fe4000f8e00ff */
[----:B------:R-:W-:Y:S02]  /*3b10*/  USEL UR6, UR13, UR6, !UP2 ;  /* 0x000000060d067287 */ /* 0x000fe4000d000000 */
[----:B------:R-:W-:Y:S01]  /*3b20*/  UISETP.NE.AND UP2, UPT, UR10, URZ, UPT ;  /* 0x000000ff0a00728c */ /* 0x000fe2000bf45270 */
[----:B------:R-:W-:Y:S01]  /*3b30*/  UMOV UR5, UR17 ;  /* 0x0000001100057c82 */ /* 0x000fe20008000000 */
[----:B------:R-:W-:Y:S02]  /*3b40*/  UIMAD.WIDE.U32 UR16, UR6, UR22, URZ ;  /* 0x00000016061072a5 */ /* 0x000fe4000f8e00ff */
[----:B------:R-:W-:Y:S03]  /*3b50*/  USHF.R.U32.HI UR8, URZ, UR49, UR5 ;  /* 0x00000031ff087299 */ /* 0x000fe60008011605 */
[----:B------:R-:W-:Y:S02]  /*3b60*/  UMOV UR5, UR19 ;  /* 0x0000001300057c82 */ /* 0x000fe40008000000 */
[----:B------:R-:W-:Y:S03]  /*3b70*/  @UP1 USHF.R.U32.HI UR4, URZ, UR23, UR5 ;  /* 0x00000017ff041299 */ /* 0x000fe60008011605 */
[----:B------:R-:W-:Y:S01]  /*3b80*/  UMOV UR5, UR21 ;  /* 0x0000001500057c82 */ /* 0x000fe20008000000 */
[----:B------:R-:W-:Y:S02]  /*3b90*/  UIMAD UR4, UR44, UR4, URZ ;  /* 0x000000042c0472a4 */ /* 0x000fe4000f8e02ff */
[----:B------:R-:W-:Y:S02]  /*3ba0*/  @UP1 USHF.R.U32.HI UR7, URZ, UR23, UR5 ;  /* 0x00000017ff071299 */ /* 0x000fe40008011605 */
[----:B------:R-:W-:Y:S02]  /*3bb0*/  USEL UR5, UR14, UR8, !UP0 ;  /* 0x000000080e057287 */ /* 0x000fe4000c000000 */
[----:B------:R-:W-:Y:S02]  /*3bc0*/  UIMAD UR8, UR44, UR7, URZ ;  /* 0x000000072c0872a4 */ /* 0x000fe4000f8e02ff */
[----:B------:R-:W-:Y:S03]  /*3bd0*/  UISETP.GE.AND UP0, UPT, UR6, UR4, UPT ;  /* 0x000000040600728c */ /* 0x000fe6000bf06270 */
[----:B------:R-:W-:Y:S01]  /*3be0*/  UMOV UR4, UR17 ;  /* 0x0000001100047c82 */ /* 0x000fe20008000000 */
[----:B------:R-:W-:Y:S02]  /*3bf0*/  UISETP.GE.OR UP0, UPT, UR5, UR8, UP0 ;  /* 0x000000080500728c */ /* 0x000fe40008706670 */
[----:B------:R-:W-:Y:S02]  /*3c00*/  USHF.R.U32.HI UR4, URZ, UR23, UR4 ;  /* 0x00000017ff047299 */ /* 0x000fe40008011604 */
[----:B------:R-:W-:Y:S02]  /*3c10*/  UIMAD.WIDE.U32 UR8, UR5, UR22, URZ ;  /* 0x00000016050872a5 */ /* 0x000fe4000f8e00ff */
[----:B------:R-:W-:Y:S04]  /*3c20*/  USEL UR10, UR6, UR4, !UP1 ;  /* 0x00000004060a7287 */ /* 0x000fe8000c800000 */
[----:B------:R-:W-:Y:S01]  /*3c30*/  UIADD3 UR12, UPT, UPT, -UR10, URZ, URZ ;  /* 0x000000ff0a0c7290 */ /* 0x000fe2000fffe1ff */
[----:B------:R-:W-:Y:S02]  /*3c40*/  @!UP0 UMOV UR4, UR9 ;  /* 0x0000000900048c82 */ /* 0x000fe40008000000 */
[----:B------:R-:W-:Y:S02]  /*3c50*/  @!UP0 USHF.R.U32.HI UR4, URZ, UR23, UR4 ;  /* 0x00000017ff048299 */ /* 0x000fe40008011604 */
[----:B------:R-:W-:Y:S02]  /*3c60*/  UIMAD UR8, UR44, UR12, UR6 ;  /* 0x0000000c2c0872a4 */ /* 0x000fe4000f8e0206 */
[----:B------:R-:W-:Y:S02]  /*3c70*/  @!UP0 USEL UR4, UR5, UR4, !UP1 ;  /* 0x0000000405048287 */ /* 0x000fe4000c800000 */
[----:B------:R-:W-:Y:S02]  /*3c80*/  UISETP.NE.AND UP1, UPT, UR24, URZ, UPT ;  /* 0x000000ff1800728c */ /* 0x000fe4000bf25270 */
[----:B------:R-:W-:Y:S02]  /*3c90*/  @!UP0 UIMAD UR7, UR7, UR8, UR4 ;  /* 0x00000008070782a4 */ /* 0x000fe4000f8e0204 */
[----:B------:R-:W-:Y:S02]  /*3ca0*/  @!UP0 UIADD3 UR9, UPT, UPT, UR10, -UR4, URZ ;  /* 0x800000040a098290 */ /* 0x000fe4000fffe0ff */
[----:B------:R-:W-:Y:S02]  /*3cb0*/  UIADD3 UR8, UPT, UPT, -UR6, URZ, URZ ;  /* 0x000000ff06087290 */ /* 0x000fe4000fffe1ff */
[----:B------:R-:W-:Y:S02]  /*3cc0*/  UIADD3 UR4, UPT, UPT, -UR5, URZ, URZ ;  /* 0x000000ff05047290 */ /* 0x000fe4000fffe1ff */
[----:B------:R-:W-:Y:S03]  /*3cd0*/  @!UP0 UIMAD UR6, UR9, UR44, UR5 ;  /* 0x0000002c090682a4 */ /* 0x000fe6000f8e0205 */
[----:B------:R-:W-:Y:S01]  /*3ce0*/  @!UP0 UMOV UR5, UR7 ;  /* 0x0000000700058c82 */ /* 0x000fe20008000000 */
[----:B------:R-:W-:Y:S02]  /*3cf0*/  UIMAD UR7, UR15, UR4, UR14 ;  /* 0x000000040f0772a4 */ /* 0x000fe4000f8e020e */
[----:B------:R-:W-:Y:S02]  /*3d00*/  UIMAD UR4, UR50, UR8, UR13 ;  /* 0x00000008320472a4 */ /* 0x000fe4000f8e020d */
[----:B------:R-:W-:Y:S02]  /*3d10*/  UIMAD UR14, UR5, UR15, UR7 ;  /* 0x0000000f050e72a4 */ /* 0x000fe4000f8e0207 */
[----:B------:R-:W-:Y:S11]  /*3d20*/  UIMAD UR13, UR6, UR50, UR4 ;  /* 0x00000032060d72a4 */ /* 0x000ff6000f8e0204 */
[----:B------:R-:W-:Y:S01]  /*3d30*/  @!UPT UIADD3 URZ, UPT, UPT, URZ, URZ, URZ ;  /* 0x000000fffffff290 */ /* 0x000fe2000fffe0ff */
.L_x_57:
[----:B------:R-:W2:Y:S01]  /*3d40*/  @!UP4 LDCU.128 UR16, c[0x0][0xd10] ;  /* 0x0001a200ff10c7ac */ /* 0x000ea20008000c00 */
[----:B------:R-:W-:Y:S04]  /*3d50*/  ISETP.NE.U32.AND P1, PT, RZ, UR40, PT ;  /* 0x00000028ff007c0c */ /* 0x000fe8000bf25070 */
[----:B------:R-:W-:Y:S01]  /*3d60*/  ISETP.NE.AND.EX P1, PT, RZ, UR41, PT, P1 ;  /* 0x00000029ff007c0c */ /* 0x000fe2000bf25310 */
[----:B------:R-:W4:Y:S01]  /*3d70*/  @!UP4 LDCU UR5, c[0x0][0xd0c] ;  /* 0x0001a180ff05c7ac */ /* 0x000f220008000800 */
[----:B------:R-:W-:Y:S02]  /*3d80*/  USHF.L.U32 UR33, UR27, 0x8, URZ ;  /* 0x000000081b217899 */ /* 0x000fe400080006ff */
[----:B------:R-:W-:Y:S02]  /*3d90*/  USHF.L.U32 UR26, UR11, 0x7, URZ ;  /* 0x000000070b1a7899 */ /* 0x000fe400080006ff */
[----:B--2---:R-:W-:Y:S07]  /*3da0*/  UIMAD.WIDE.U32 UR6, UR14, UR16, URZ ;  /* 0x000000100e0672a5 */ /* 0x004fee000f8e00ff */
[----:B------:R-:W-:Y:S01]  /*3db0*/  @!UP4 UMOV UR4, UR7 ;  /* 0x000000070004cc82 */ /* 0x000fe20008000000 */
[----:B----4-:R-:W-:Y:S02]  /*3dc0*/  @!UP4 UISETP.NE.AND UP0, UPT, UR5, 0x1, UPT ;  /* 0x000000010500c88c */ /* 0x010fe4000bf05270 */
[----:B------:R-:W-:Y:S02]  /*3dd0*/  @!UP4 USHF.R.U32.HI UR4, URZ, UR17, UR4 ;  /* 0x00000011ff04c299 */ /* 0x000fe40008011604 */
[----:B------:R-:W-:Y:S02]  /*3de0*/  UIMAD.WIDE.U32 UR6, UR13, UR19, URZ ;  /* 0x000000130d0672a5 */ /* 0x000fe4000f8e00ff */
[----:B------:R-:W-:Y:S02]  /*3df0*/  @!UP4 USEL UR8, UR14, UR4, !UP0 ;  /* 0x000000040e08c287 */ /* 0x000fe4000c000000 */
[----:B------:R-:W-:Y:S03]  /*3e00*/  @!UP4 UISETP.NE.AND UP0, UPT, UR18, 0x1, UPT ;  /* 0x000000011200c88c */ /* 0x000fe6000bf05270 */
[----:B------:R-:W-:Y:S02]  /*3e10*/  @!UP4 UMOV UR6, UR7 ;  /* 0x000000070006cc82 */ /* 0x000fe40008000000 */
[----:B------:R-:W2:Y:S02]  /*3e20*/  @!UP4 LDCU UR4, c[0x0][0xd20] ;  /* 0x0001a400ff04c7ac */ /* 0x000ea40008000800 */
[----:B--2---:R-:W-:Y:S04]  /*3e30*/  @!UP4 USHF.R.U32.HI UR6, URZ, UR4, UR6 ;  /* 0x00000004ff06c299 */ /* 0x004fe80008011606 */
[----:B------:R-:W-:Y:S04]  /*3e40*/  @!UP4 USEL UR6, UR13, UR6, !UP0 ;  /* 0x000000060d06c287 */ /* 0x000fe8000c000000 */
[----:B------:R-:W-:Y:S02]  /*3e50*/  @!UP4 UIADD3 UR4, UPT, UPT, -UR8, UR6, URZ ;  /* 0x000000060804c290 */ /* 0x000fe4000fffe1ff */
[----:B------:R-:W-:Y:S02]  /*3e60*/  @!UP4 UIADD3 UR6, UPT, UPT, UR8, -UR6, URZ ;  /* 0x800000060806c290 */ /* 0x000fe4000fffe0ff */
[----:B------:R-:W-:Y:S02]  /*3e70*/  @!UP4 UIMAD UR14, UR4, UR5, UR14 ;  /* 0x00000005040ec2a4 */ /* 0x000fe4000f8e020e */
[----:B------:R-:W-:Y:S01]  /*3e80*/  @!UP4 UIMAD UR13, UR6, UR18, UR13 ;  /* 0x00000012060dc2a4 */ /* 0x000fe2000f8e020d */
[----:B------:R-:W-:Y:S11]  /*3e90*/  BRA.U UP1, `(.L_x_58) ;  /* 0x0000000101107547 */ /* 0x000ff6000b800000 */
[----:B-1----:R-:W-:Y:S04]  /*3ea0*/  MOV R0, UR53 ;  /* 0x0000003500007c02 */ /* 0x002fe80008000f00 */
[----:B------:R-:W-:Y:S04]  /*3eb0*/  SHF.L.U32 R5, R0, 0x1f, RZ ;  /* 0x0000001f00057819 */ /* 0x000fe800000006ff */
[----:B------:R-:W1:Y:S02]  /*3ec0*/  SYNCS.PHASECHK.TRANS64.TRYWAIT P0, [UR32+0x58], R5 ;  /* 0x00005805ff0075a7 */ /* 0x000e640008001120 */
[----:B-1----:R-:W-:Y:S05]  /*3ed0*/  @!P0 BRA `(.L_x_59) ;  /* 0x000000b000fc8947 */ /* 0x002fea0003800000 */
.L_x_58:
[----:B------:R-:W-:Y:S05]  /*3ee0*/  BRA.U !UP5, `(.L_x_60) ;  /* 0x000000010d387547 */ /* 0x000fea000b800000 */
[----:B------:R-:W-:Y:S01]  /*3ef0*/  UPLOP3.LUT UP2, UPT, UPT, UPT, UP6, 0x80, 0x8 ;  /* 0x000000000008789c */ /* 0x000fe20003f4f060 */
[----:B-1----:R-:W-:Y:S01]  /*3f00*/  HFMA2 R0, -RZ, RZ, 0, 5.9604644775390625e-08 ;  /* 0x00000001ff007431 */ /* 0x002fe200000001ff */
[----:B------:R-:W1:Y:S01]  /*3f10*/  LDCU.64 UR8, c[0x0][0x358] ;  /* 0x00006b00ff0877ac */ /* 0x000e620008000a00 */
[----:B------:R-:W-:Y:S03]  /*3f20*/  IMAD.MOV.U32 R79, RZ, RZ, 0x1 ;  /* 0x00000001ff4f7424 */ /* 0x000fe600078e00ff */
[----:B------:R-:W-:Y:S05]  /*3f30*/  PLOP3.LUT P0, PT, PT, PT, UP2, 0x80, 0x8 ;  /* 0x000000000008781c */ /* 0x000fea0003f0f028 */
[----:B------:R-:W2:Y:S01]  /*3f40*/  @UP2 LDCU.64 UR4, c[0x0][0xa88] ;  /* 0x00015100ff0427ac */ /* 0x000ea20008000a00 */
[----:B------:R-:W-:Y:S07]  /*3f50*/  @UP2 UIMAD UR6, UR36, UR40, URZ ;  /* 0x00000028240622a4 */ /* 0x000fee000f8e02ff */
[----:B------:R-:W-:Y:S01]  /*3f60*/  @!P0 PRMT R79, R0, 0x7610, R79 ;  /* 0x00007610004f8816 */ /* 0x000fe2000000004f */
[----:B--2---:R-:W-:Y:S06]  /*3f70*/  @UP2 UIMAD.WIDE UR4, UR6, 0x4, UR4 ;  /* 0x00000004060428a5 */ /* 0x004fec000f8e0204 */
[----:B------:R-:W-:Y:S01]  /*3f80*/  IMAD.U32 R4, RZ, RZ, UR4 ;  /* 0x00000004ff047e24 */ /* 0x000fe2000f8e00ff */
[----:B------:R-:W-:Y:S04]  /*3f90*/  MOV R5, UR5 ;  /* 0x0000000500057c02 */ /* 0x000fe80008000f00 */
[----:B------:R-:W2:Y:S01]  /*3fa0*/  @!UP2 LDCU UR4, c[0x0][0xa80] ;  /* 0x00015000ff04a7ac */ /* 0x000ea20008000800 */
[----:B-1---5:R4:W5:Y:S02]  /*3fb0*/  @P0 LDG.E R41, desc[UR8][R4.64] ;  /* 0x0000000804290981 */ /* 0x022964000c1e1900 */
[----:B--2-4-:R-:W-:Y:S07]  /*3fc0*/  @!P0 IMAD.U32 R41, RZ, RZ, UR4 ;  /* 0x00000004ff298e24 */ /* 0x014fee000f8e00ff */
.L_x_60:
[----:B-----5:R-:W-:Y:S01]  /*3fd0*/  @!P1 FSETP.EQ.AND P0, PT, R41, RZ, PT ;  /* 0x000000ff2900920b */ /* 0x020fe20003f02000 */
[----:B------:R-:W-:Y:S01]  /*3fe0*/  @!UPT UIADD3 URZ, UPT, UPT, URZ, URZ, URZ ;  /* 0x000000fffffff290 */ /* 0x000fe2000fffe0ff */
[----:B------:R-:W-:Y:S11]  /*3ff0*/  @!P1 BRA `(.L_x_61) ;  /* 0x0000000000149947 */ /* 0x000ff60003800000 */
[----:B------:R-:W-:Y:S02]  /*4000*/  LOP3.LUT P1, RZ, R79, 0xff, RZ, 0xc0, !PT ;  /* 0x000000ff4fff7812 */ /* 0x000fe4000782c0ff */
[----:B------:R-:W-:Y:S04]  /*4010*/  PLOP3.LUT P0, PT, PT, PT, UP2, 0x80, 0x8 ;  /* 0x000000000008781c */ /* 0x000fe80003f0f028 */
[----:B------:R-:W-:Y:S07]  /*4020*/  PLOP3.LUT P0, PT, P0, PT, PT, 0x8, 0x80 ;  /* 0x000000000080781c */ /* 0x000fee000070e170 */
[----:B------:R-:W-:Y:S11]  /*4030*/  @P1 FSETP.EQ.AND P0, PT, R41, RZ, PT ;  /* 0x000000ff2900120b */ /* 0x000ff60003f02000 */
[----:B------:R-:W-:Y:S02]  /*4040*/  @!UPT UIADD3 URZ, UPT, UPT, URZ, URZ, URZ ;  /* 0x000000fffffff290 */ /* 0x000fe4000fffe0ff */
.L_x_61:
[----:B------:R-:W-:Y:S01]  /*4050*/  ULEA UR16, UR29, UR32, 0x3 ;  /* 0x000000201d107291 */ /* 0x000fe2000f8e18ff */
[----:B-1----:R-:W-:Y:S02]  /*4060*/  SHF.L.U32 R5, R11, 0x1f, RZ ;  /* 0x0000001f0b057819 */ /* 0x002fe400000006ff */
[----:B------:R-:W-:Y:S01]  /*4070*/  ELECT P1, URZ, PT ;  /* 0x0000000000ff782f */ /* 0x000fe20003820000 */
[----:B------:R-:W-:Y:S03]  /*4080*/  ULOP3.LUT UR34, UR35, 0x1, URZ, 0xc0, !UPT ;  /* 0x0000000123227892 */ /* 0x000fe6000f8ec0ff */
[----:B------:R-:W-:Y:S02]  /*4090*/  PLOP3.LUT P1, PT, P0, P1, PT, 0xf2, 0x2f ;  /* 0x00000000002f781c */ /* 0x000fe40000723e72 */
[----:B------:R-:W1:Y:S11]  /*40a0*/  SYNCS.PHASECHK.TRANS64.TRYWAIT P2, [UR16+0x38], R5 ;  /* 0x00003805ff0075a7 */ /* 0x000e760008041110 */
[----:B------:R-:W-:Y:S05]  /*40b0*/  @!P1 IADD3 R4, P0, PT, R12, 0x780, RZ ;  /* 0x000007800c049810 */ /* 0x000fea0007f1e0ff */
[----:B------:R-:W-:Y:S01]  /*40c0*/  @!P1 IMAD.X R2, RZ, RZ, R13, P0 ;  /* 0x000000ffff029224 */ /* 0x000fe200000e060d */
[----:B-1----:R-:W-:Y:S07]  /*40d0*/  @!P2 BRA `(.L_x_62) ;  /* 0x000000b00094a947 */ /* 0x002fee0003800000 */
.L_x_187:
[----:B------:R-:W-:Y:S01]  /*40e0*/  UIADD3 UR25, UPT, UPT, UR16, 0x20, URZ ;  /* 0x0000002010197890 */ /* 0x000fe2000fffe0ff */
[----:B------:R-:W-:Y:S01]  /*40f0*/  @!P1 R2UR UR5, R4 ;  /* 0x00000000040592ca */ /* 0x000fe200000e0000 */
[----:B------:R-:W-:Y:S01]  /*4100*/  UMOV UR8, 0x0 ;  /* 0x0000000000087882 */ /* 0x000fe20000000000 */
[----:B------:R-:W-:Y:S01]  /*4110*/  @!P1 R2UR UR4, R2 ;  /* 0x00000000020492ca */ /* 0x000fe200000e0000 */
[----:B------:R-:W-:Y:S01]  /*4120*/  UMOV UR18, 0x0 ;  /* 0x0000000000127882 */ /* 0x000fe20000000000 */
[----:B------:R-:W-:Y:S01]  /*4130*/  ISETP.NE.AND P0, PT, RZ, UR34, !P1 ;  /* 0x00000022ff007c0c */ /* 0x000fe2000cf05270 */
[----:B------:R-:W-:Y:S01]  /*4140*/  VOTEU.ALL UP1, P1 ;  /* 0x0000000000ff7886 */ /* 0x000fe20000820000 */
[----:B------:R-:W-:Y:S01]  /*4150*/  UMOV UR9, 0x10000000 ;  /* 0x1000000000097882 */ /* 0x000fe20000000000 */
[----:B------:R-:W-:Y:S01]  /*4160*/  UMOV UR28, UR36 ;  /* 0x00000024001c7c82 */ /* 0x000fe20008000000 */
[----:B------:R-:W-:Y:S01]  /*4170*/  VOTEU.ALL UP0, P1 ;  /* 0x0000000000ff7886 */ /* 0x000fe20000800000 */
[----:B------:R-:W-:Y:S01]  /*4180*/  UMOV UR19, 0x10000000 ;  /* 0x1000000000137882 */ /* 0x000fe20000000000 */
[----:B------:R-:W-:Y:S03]  /*4190*/  UMOV UR12, UR36 ;  /* 0x00000024000c7c82 */ /* 0x000fe60008000000 */
[----:B------:R-:W-:Y:S01]  /*41a0*/  @!UP0 UIADD3 UR6, UPT, UPT, UR33, 0xe0, URZ ;  /* 0x000000e021068890 */ /* 0x000fe2000fffe0ff */
[----:B------:R-:W-:Y:S01]  /*41b0*/  IMAD.U32 R4, RZ, RZ, UR5 ;  /* 0x00000005ff047e24 */ /* 0x000fe2000f8e00ff */
[----:B------:R-:W-:Y:S01]  /*41c0*/  @!UP0 UIADD3 UR10, UPT, UPT, UR26, 0x20, URZ ;  /* 0x000000201a0a8890 */ /* 0x000fe2000fffe0ff */
[----:B-1----:R-:W-:Y:S01]  /*41d0*/  IMAD.U32 R5, RZ, RZ, UR4 ;  /* 0x00000004ff057e24 */ /* 0x002fe2000f8e00ff */
[----:B------:R-:W-:Y:S02]  /*41e0*/  @!UP0 ULEA UR4, UR29, UR32, 0xe ;  /* 0x000000201d048291 */ /* 0x000fe4000f8e70ff */
[----:B------:R-:W-:Y:S01]  /*41f0*/  @!P1 IMAD.U32 R0, RZ, RZ, UR6 ;  /* 0x00000006ff009e24 */ /* 0x000fe2000f8e00ff */
[----:B------:R-:W-:Y:S01]  /*4200*/  @!P1 R2UR UR6, R4 ;  /* 0x00000000040692ca */ /* 0x000fe200000e0000 */
[----:B------:R-:W-:Y:S01]  /*4210*/  @P0 IMAD R0, RZ, RZ, UR33 ;  /* 0x00000021ff000e24 */ /* 0x000fe2000f8e02ff */
[----:B------:R-:W-:Y:S01]  /*4220*/  @!P1 R2UR UR7, R5 ;  /* 0x00000000050792ca */ /* 0x000fe200000e0000 */
[----:B------:R-:W-:Y:S01]  /*4230*/  @!UP0 UIADD3 UR24, UPT, UPT, UR4, 0x200, URZ ;  /* 0x0000020004188890 */ /* 0x000fe2000fffe0ff */
[----:B------:R-:W-:Y:S01]  /*4240*/  PLOP3.LUT P0, PT, P1, PT, PT, 0x8, 0x80 ;  /* 0x000000000080781c */ /* 0x000fe20000f0e170 */
[----:B------:R-:W-:Y:S11]  /*4250*/  UMOV UR5, 0x10000000 ;  /* 0x1000000000057882 */ /* 0x000ff60000000000 */
[----:B------:R-:W-:Y:S01]  /*4260*/  @!UPT UIADD3 URZ, UPT, UPT, URZ, URZ, URZ ;  /* 0x000000fffffff290 */ /* 0x000fe2000fffe0ff */
[C---:B------:R-:W-:Y:S02]  /*4270*/  @P0 R2UR.BROADCAST UR27, R0.reuse ;  /* 0x00000000001b02ca */ /* 0x040fe400008e0000 */
[----:B------:R-:W-:Y:S11]  /*4280*/  PLOP3.LUT P0, PT, P1, PT, PT, 0x8, 0x80 ;  /* 0x000000000080781c */ /* 0x000ff60000f0e170 */
[----:B------:R-:W-:Y:S02]  /*4290*/  @!UPT UIADD3 URZ, UPT, UPT, URZ, URZ, URZ ;  /* 0x000000fffffff290 */ /* 0x000fe4000fffe0ff */
[C---:B------:R-:W-:Y:S02]  /*42a0*/  @P0 R2UR.BROADCAST UR11, R0.reuse ;  /* 0x00000000000b02ca */ /* 0x040fe400008e0000 */
[----:B------:R-:W-:Y:S01]  /*42b0*/  PLOP3.LUT P0, PT, P1, PT, PT, 0x8, 0x80 ;  /* 0x000000000080781c */ /* 0x000fe20000f0e170 */
[----:B------:R1:W-:Y:S01]  /*42c0*/  @!UP1 UTMALDG.3D [UR24], [UR6], desc[UR8] ;  /* 0x00000818060095b4 */ /* 0x0003e20008011000 */
[----:B------:R-:W-:Y:S01]  /*42d0*/  VOTEU.ALL UP1, P1 ;  /* 0x0000000000ff7886 */ /* 0x000fe20000820000 */
[----:B-1----:R-:W-:Y:S01]  /*42e0*/  @!UP0 UIADD3 UR8, UPT, UPT, UR4, 0x1200, URZ ;  /* 0x0000120004088890 */ /* 0x002fe2000fffe0ff */
[----:B------:R-:W-:Y:S08]  /*42f0*/  UMOV UR9, UR25 ;  /* 0x0000001900097c82 */ /* 0x000ff00008000000 */
[----:B------:R1:W-:Y:S01]  /*4300*/  @!UP1 UTMALDG.3D [UR8], [UR6], desc[UR18] ;  /* 0x00001208060095b4 */ /* 0x0003e20008011000 */
[----:B------:R-:W-:Y:S01]  /*4310*/  VOTEU.ALL UP1, P1 ;  /* 0x0000000000ff7886 */ /* 0x000fe20000820000 */
[C---:B-1----:R-:W-:Y:S01]  /*4320*/  @P0 R2UR.BROADCAST UR11, R0.reuse ;  /* 0x00000000000b02ca */ /* 0x042fe200008e0000 */
[----:B------:R-:W-:Y:S01]  /*4330*/  @!UP0 UIADD3 UR10, UPT, UPT, UR26, 0x40, URZ ;  /* 0x000000401a0a8890 */ /* 0x000fe2000fffe0ff */
[----:B------:R-:W-:Y:S01]  /*4340*/  PLOP3.LUT P0, PT, P1, PT, PT, 0x8, 0x80 ;  /* 0x000000000080781c */ /* 0x000fe20000f0e170 */
[----:B------:R-:W-:Y:S10]  /*4350*/  @!UP0 UIADD3 UR8, UPT, UPT, UR4, 0x2200, URZ ;  /* 0x0000220004088890 */ /* 0x000ff4000fffe0ff */
[----:B------:R1:W-:Y:S02]  /*4360*/  @!UP1 UTMALDG.3D [UR8], [UR6], desc[UR18] ;  /* 0x00001208060095b4 */ /* 0x0003e40008011000 */
[----:B-1----:R-:W-:Y:S01]  /*4370*/  @P0 R2UR.BROADCAST UR11, R0 ;  /* 0x00000000000b02ca */ /* 0x002fe200008e0000 */
[----:B------:R-:W-:Y:S01]  /*4380*/  @!UP0 UIADD3 UR10, UPT, UPT, UR26, 0x60, URZ ;  /* 0x000000601a0a8890 */ /* 0x000fe2000fffe0ff */
[----:B------:R-:W-:Y:S01]  /*4390*/  @!P1 IMAD.MOV.U32 R0, RZ, RZ, 0x4000 ;  /* 0x00004000ff009424 */ /* 0x000fe200078e00ff */
[----:B------:R-:W-:Y:S01]  /*43a0*/  @!UP0 UIADD3 UR8, UPT, UPT, UR4, 0x3200, URZ ;  /* 0x0000320004088890 */ /* 0x000fe2000fffe0ff */
[----:B------:R-:W-:Y:S01]  /*43b0*/  @!P1 IADD3 R4, P0, PT, R12, 0x780, RZ ;  /* 0x000007800c049810 */ /* 0x000fe20007f1e0ff */
[----:B------:R-:W-:Y:S01]  /*43c0*/  VOTEU.ALL UP0, P1 ;  /* 0x0000000000ff7886 */ /* 0x000fe20000800000 */
[----:B------:R-:W-:Y:S03]  /*43d0*/  UMOV UR4, 0x0 ;  /* 0x0000000000047882 */ /* 0x000fe60000000000 */
[----:B------:R-:W-:Y:S04]  /*43e0*/  @!P1 IMAD.X R2, RZ, RZ, R13, P0 ;  /* 0x000000ffff029224 */ /* 0x000fe800000e060d */
[----:B------:R1:W-:Y:S01]  /*43f0*/  @!UP0 UTMALDG.3D [UR8], [UR6], desc[UR4] ;  /* 0x00000408060085b4 */ /* 0x0003e20008011000 */
[----:B------:R2:W-:Y:S01]  /*4400*/  @!P1 SYNCS.ARRIVE.TRANS64.RED.A0TR RZ, [UR16+0x20], R0 ;  /* 0x00002000ffff99a7 */ /* 0x0005e20008300410 */
[----:B-1----:R-:W-:Y:S04]  /*4410*/  UIADD3 UR4, UPT, UPT, UR29, 0x1, URZ ;  /* 0x000000011d047890 */ /* 0x002fe8000fffe0ff */
[----:B------:R-:W-:Y:S04]  /*4420*/  UISETP.NE.AND UP0, UPT, UR4, 0x3, UPT ;  /* 0x000000030400788c */ /* 0x000fe8000bf05270 */
[----:B------:R-:W-:Y:S02]  /*4430*/  USEL UR18, UR4, URZ, UP0 ;  /* 0x000000ff04127287 */ /* 0x000fe40008000000 */
[----:B------:R-:W-:Y:S02]  /*4440*/  UPRMT UR4, UR46, 0x654, UR25 ;  /* 0x000006542e047896 */ /* 0x000fe40008000019 */
[----:B------:R-:W-:Y:S02]  /*4450*/  USEL UR5, URZ, 0x1, UP0 ;  /* 0x00000001ff057887 */ /* 0x000fe40008000000 */
[----:B------:R-:W-:Y:S04]  /*4460*/  ULEA UR17, UR18, UR32, 0x3 ;  /* 0x0000002012117291 */ /* 0x000fe8000f8e18ff */
[----:B------:R-:W-:Y:S01]  /*4470*/  LOP3.LUT R6, R11, UR5, RZ, 0x3c, !PT ;  /* 0x000000050b067c12 */ /* 0x000fe2000f8e3cff */
[----:B------:R-:W-:Y:S03]  /*4480*/  SYNCS.ARRIVE.TRANS64.RED.A1T0 RZ, [UR4], RZ ;  /* 0x000000ffffff79a7 */ /* 0x000fe60008100404 */
[----:B------:R-:W-:Y:S04]  /*4490*/  SHF.L.U32 R5, R6, 0x1f, RZ ;  /* 0x0000001f06057819 */ /* 0x000fe800000006ff */
[----:B------:R-:W1:Y:S02]  /*44a0*/  SYNCS.PHASECHK.TRANS64.TRYWAIT P2, [UR17+0x38], R5 ;  /* 0x00003805ff0075a7 */ /* 0x000e640008041111 */
[----:B-12---:R-:W-:Y:S05]  /*44b0*/  @!P2 BRA `(.L_x_63) ;  /* 0x000000ac00b4a947 */ /* 0x006fea0003800000 */
.L_x_189:
[----:B------:R-:W-:Y:S01]  /*44c0*/  UIADD3 UR9, UPT, UPT, UR17, 0x20, URZ ;  /* 0x0000002011097890 */ /* 0x000fe2000fffe0ff */
[----:B------:R-:W-:Y:S01]  /*44d0*/  @!P1 R2UR UR5, R4 ;  /* 0x00000000040592ca */ /* 0x000fe200000e0000 */
[----:B------:R-:W-:Y:S01]  /*44e0*/  UMOV UR10, UR26 ;  /* 0x0000001a000a7c82 */ /* 0x000fe20008000000 */
[----:B------:R-:W-:Y:S01]  /*44f0*/  @!P1 R2UR UR4, R2 ;  /* 0x00000000020492ca */ /* 0x000fe200000e0000 */
[----:B------:R-:W-:Y:S01]  /*4500*/  VOTEU.ALL UP1, P1 ;  /* 0x0000000000ff7886 */ /* 0x000fe20000820000 */
[----:B------:R-:W-:Y:S01]  /*4510*/  ISETP.NE.AND P0, PT, RZ, UR34, !P1 ;  /* 0x00000022ff007c0c */ /* 0x000fe2000cf05270 */
[----:B------:R-:W-:Y:S01]  /*4520*/  VOTEU.ALL UP0, P1 ;  /* 0x0000000000ff7886 */ /* 0x000fe20000800000 */
[----:B------:R-:W-:Y:S01]  /*4530*/  IMAD.U32 R2, RZ, RZ, UR33 ;  /* 0x00000021ff027e24 */ /* 0x000fe2000f8e00ff */
[----:B------:R-:W-:Y:S01]  /*4540*/  UMOV UR20, 0x0 ;  /* 0x0000000000147882 */ /* 0x000fe20000000000 */
[----:B------:R-:W-:Y:S01]  /*4550*/  UMOV UR21, 0x10000000 ;  /* 0x1000000000157882 */ /* 0x000fe20000000000 */
[----:B------:R-:W-:Y:S01]  /*4560*/  UMOV UR12, UR36 ;  /* 0x00000024000c7c82 */ /* 0x000fe20008000000 */
[----:B------:R-:W-:Y:S03]  /*4570*/  @!UP0 UIADD3 UR6, UPT, UPT, UR33, 0xc0, URZ ;  /* 0x000000c021068890 */ /* 0x000fe6000fffe0ff */
[----:B------:R-:W-:Y:S01]  /*4580*/  IMAD.U32 R4, RZ, RZ, UR5 ;  /* 0x00000005ff047e24 */ /* 0x000fe2000f8e00ff */
[----:B------:R-:W-:Y:S01]  /*4590*/  UMOV UR5, 0x10000000 ;  /* 0x1000000000057882 */ /* 0x000fe20000000000 */
[----:B-1----:R-:W-:Y:S01]  /*45a0*/  IMAD.U32 R5, RZ, RZ, UR4 ;  /* 0x00000004ff057e24 */ /* 0x002fe2000f8e00ff */
[----:B------:R-:W-:Y:S01]  /*45b0*/  @!UP0 ULEA UR4, UR18, UR32, 0xe ;  /* 0x0000002012048291 */ /* 0x000fe2000f8e70ff */
[----:B------:R-:W-:Y:S01]  /*45c0*/  @!P1 IMAD.U32 R0, RZ, RZ, UR6 ;  /* 0x00000006ff009e24 */ /* 0x000fe2000f8e00ff */
[----:B------:R-:W-:Y:S01]  /*45d0*/  @!P1 R2UR UR6, R4 ;  /* 0x00000000040692ca */ /* 0x000fe200000e0000 */
[----:B------:R-:W-:Y:S01]  /*45e0*/  @P0 VIADD R0, R2, 0x20 ;  /* 0x0000002002000836 */ /* 0x000fe20000000000 */
[----:B------:R-:W-:Y:S01]  /*45f0*/  @!P1 R2UR UR7, R5 ;  /* 0x00000000050792ca */ /* 0x000fe200000e0000 */
[----:B------:R-:W-:Y:S01]  /*4600*/  @!UP0 UIADD3 UR8, UPT, UPT, UR4, 0x200, URZ ;  /* 0x0000020004088890 */ /* 0x000fe2000fffe0ff */
[----:B------:R-:W-:Y:S11]  /*4610*/  PLOP3.LUT P0, PT, P1, PT, PT, 0x8, 0x80 ;  /* 0x000000000080781c */ /* 0x000ff60000f0e170 */
[----:B------:R-:W-:Y:S02]  /*4620*/  @!UPT UIADD3 URZ, UPT, UPT, URZ, URZ, URZ ;  /* 0x000000fffffff290 */ /* 0x000fe4000fffe0ff */
[C---:B------:R-:W-:Y:S02]  /*4630*/  @P0 R2UR.BROADCAST UR11, R0.reuse ;  /* 0x00000000000b02ca */ /* 0x040fe400008e0000 */
[----:B------:R-:W-:Y:S11]  /*4640*/  PLOP3.LUT P0, PT, P1, PT, PT, 0x8, 0x80 ;  /* 0x000000000080781c */ /* 0x000ff60000f0e170 */
[----:B------:R1:W-:Y:S01]  /*4650*/  @!UP1 UTMALDG.3D [UR8], [UR6], desc[UR20] ;  /* 0x00001408060095b4 */ /* 0x0003e20008011000 */
[----:B------:R-:W-:Y:S01]  /*4660*/  VOTEU.ALL UP1, P1 ;  /* 0x0000000000ff7886 */ /* 0x000fe20000820000 */
[C---:B-1----:R-:W-:Y:S01]  /*4670*/  @P0 R2UR.BROADCAST UR11, R0.reuse ;  /* 0x00000000000b02ca */ /* 0x042fe200008e0000 */
[----:B------:R-:W-:Y:S01]  /*4680*/  @!UP0 UIADD3 UR10, UPT, UPT, UR26, 0x20, URZ ;  /* 0x000000201a0a8890 */ /* 0x000fe2000fffe0ff */
[----:B------:R-:W-:Y:S01]  /*4690*/  PLOP3.LUT P0, PT, P1, PT, PT, 0x8, 0x80 ;  /* 0x000000000080781c */ /* 0x000fe20000f0e170 */
[----:B------:R-:W-:Y:S10]  /*46a0*/  @!UP0 UIADD3 UR8, UPT, UPT, UR4, 0x1200, URZ ;  /* 0x0000120004088890 */ /* 0x000ff4000fffe0ff */
        /* <DEDUP_REMOVED lines=28> */
.L_x_191:
[----:B------:R-:W-:Y:S01]  /*4870*/  UIADD3 UR9, UPT, UPT, UR16, 0x20, URZ ;  /* 0x0000002010097890 */ /* 0x000fe2000fffe0ff */
[----:B------:R-:W-:Y:S01]  /*4880*/  @!P1 R2UR UR5, R5 ;  /* 0x00000000050592ca */ /* 0x000fe200000e0000 */
[----:B------:R-:W-:Y:S01]  /*4890*/  UMOV UR21, 0x10000000 ;  /* 0x1000000000157882 */ /* 0x000fe20000000000 */
[----:B------:R-:W-:Y:S01]  /*48a0*/  @!P1 R2UR UR4, R4 ;  /* 0x00000000040492ca */ /* 0x000fe200000e0000 */
[----:B------:R-:W-:Y:S01]  /*48b0*/  UMOV UR10, UR26 ;  /* 0x0000001a000a7c82 */ /* 0x000fe20008000000 */
[----:B------:R-:W-:Y:S01]  /*48c0*/  ISETP.NE.AND P0, PT, RZ, UR34, !P1 ;  /* 0x00000022ff007c0c */ /* 0x000fe2000cf05270 */
[----:B------:R-:W-:Y:S01]  /*48d0*/  VOTEU.ALL UP0, P1 ;  /* 0x0000000000ff7886 */ /* 0x000fe20000800000 */
[----:B------:R-:W-:Y:S01]  /*48e0*/  VOTEU.ALL UP1, P1 ;  /* 0x0000000000ff7886 */ /* 0x000fe20000820000 */
[----:B------:R-:W-:Y:S01]  /*48f0*/  UMOV UR20, 0x0 ;  /* 0x0000000000147882 */ /* 0x000fe20000000000 */
[----:B------:R-:W-:Y:S02]  /*4900*/  UMOV UR12, UR36 ;  /* 0x00000024000c7c82 */ /* 0x000fe40008000000 */
[----:B------:R-:W-:Y:S03]  /*4910*/  @!UP0 UIADD3 UR6, UPT, UPT, UR33, 0xa0, URZ ;  /* 0x000000a021068890 */ /* 0x000fe6000fffe0ff */
[----:B------:R-:W-:Y:S01]  /*4920*/  IMAD.U32 R4, RZ, RZ, UR5 ;  /* 0x00000005ff047e24 */ /* 0x000fe2000f8e00ff */
[----:B------:R-:W-:Y:S01]  /*4930*/  UMOV UR5, 0x10000000 ;  /* 0x1000000000057882 */ /* 0x000fe20000000000 */
[----:B------:R-:W-:Y:S01]  /*4940*/  IMAD.U32 R5, RZ, RZ, UR4 ;  /* 0x00000004ff057e24 */ /* 0x000fe2000f8e00ff */
[----:B------:R-:W-:Y:S01]  /*4950*/  @!UP0 ULEA UR4, UR18, UR32, 0xe ;  /* 0x0000002012048291 */ /* 0x000fe2000f8e70ff */
[----:B-1----:R-:W-:Y:S01]  /*4960*/  @!P1 IMAD.U32 R0, RZ, RZ, UR6 ;  /* 0x00000006ff009e24 */ /* 0x002fe2000f8e00ff */
        /* <DEDUP_REMOVED lines=42> */
.L_x_193:
[----:B------:R-:W-:Y:S01]  /*4c10*/  UIADD3 UR25, UPT, UPT, UR21, 0x20, URZ ;  /* 0x0000002015197890 */ /* 0x000fe2000fffe0ff */
[----:B------:R-:W-:Y:S01]  /*4c20*/  @!P1 R2UR UR5, R5 ;  /* 0x00000000050592ca */ /* 0x000fe200000e0000 */
[----:B------:R-:W-:Y:S01]  /*4c30*/  VOTEU.ALL UP1, P1 ;  /* 0x0000000000ff7886 */ /* 0x000fe20000820000 */
[----:B------:R-:W-:Y:S01]  /*4c40*/  @!P1 R2UR UR4, R4 ;  /* 0x00000000040492ca */ /* 0x000fe200000e0000 */
[----:B------:R-:W-:Y:S01]  /*4c50*/  UMOV UR30, 0x0 ;  /* 0x00000000001e7882 */ /* 0x000fe20000000000 */
[----:B------:R-:W-:Y:S01]  /*4c60*/  UMOV UR31, 0x10000000 ;  /* 0x10000000001f7882 */ /* 0x000fe20000000000 */
[----:B------:R-:W-:Y:S01]  /*4c70*/  UMOV UR28, UR36 ;  /* 0x00000024001c7c82 */ /* 0x000fe20008000000 */
[----:B------:R-:W-:Y:S01]  /*4c80*/  UMOV UR12, UR36 ;  /* 0x00000024000c7c82 */ /* 0x000fe20008000000 */
[----:B------:R-:W-:Y:S01]  /*4c90*/  UMOV UR9, UR25 ;  /* 0x0000001900097c82 */ /* 0x000fe20008000000 */
[----:B------:R-:W-:Y:S01]  /*4ca0*/  UMOV UR20, UR36 ;  /* 0x0000002400147c82 */ /* 0x000fe20008000000 */
[----:B------:R-:W-:Y:S01]  /*4cb0*/  VOTEU.ALL UP0, P1 ;  /* 0x0000000000ff7886 */ /* 0x000fe20000800000 */
[----:B------:R-:W-:Y:S01]  /*4cc0*/  UMOV UR17, UR25 ;  /* 0x0000001900117c82 */ /* 0x000fe20008000000 */
[----:B-1----:R-:W-:Y:S02]  /*4cd0*/  @!P1 IMAD.MOV.U32 R0, RZ, RZ, 0x4000 ;  /* 0x00004000ff009424 */ /* 0x002fe400078e00ff */
[----:B------:R-:W-:Y:S01]  /*4ce0*/  IMAD.U32 R4, RZ, RZ, UR5 ;  /* 0x00000005ff047e24 */ /* 0x000fe2000f8e00ff */
[----:B------:R-:W-:Y:S01]  /*4cf0*/  @!UP0 UIMAD UR5, UR34, -0x20, UR33 ;  /* 0xffffffe0220588a4 */ /* 0x000fe2000f8e0221 */
[----:B------:R-:W-:Y:S01]  /*4d00*/  IMAD.U32 R5, RZ, RZ, UR4 ;  /* 0x00000004ff057e24 */ /* 0x000fe2000f8e00ff */
[----:B------:R-:W-:Y:S02]  /*4d10*/  @!UP0 ULEA UR4, UR29, UR32, 0xe ;  /* 0x000000201d048291 */ /* 0x000fe4000f8e70ff */
[----:B------:R-:W-:Y:S01]  /*4d20*/  @!P1 R2UR UR6, R4 ;  /* 0x00000000040692ca */ /* 0x000fe200000e0000 */
[----:B------:R-:W-:Y:S01]  /*4d30*/  @!UP0 UIADD3 UR27, UPT, UPT, UR5, 0x80, URZ ;  /* 0x00000080051b8890 */ /* 0x000fe2000fffe0ff */
[----:B------:R-:W-:Y:S01]  /*4d40*/  @!P1 R2UR UR7, R5 ;  /* 0x00000000050792ca */ /* 0x000fe200000e0000 */
[----:B------:R-:W-:Y:S01]  /*4d50*/  @!UP0 UIADD3 UR24, UPT, UPT, UR4, 0x200, URZ ;  /* 0x0000020004188890 */ /* 0x000fe2000fffe0ff */
[----:B------:R-:W-:Y:S01]  /*4d60*/  @!P1 IADD3 R5, P0, PT, R12, 0x780, RZ ;  /* 0x000007800c059810 */ /* 0x000fe20007f1e0ff */
[----:B------:R-:W-:Y:S02]  /*4d70*/  @!UP0 UIADD3 UR10, UPT, UPT, UR26, 0x20, URZ ;  /* 0x000000201a0a8890 */ /* 0x000fe4000fffe0ff */
[----:B------:R-:W-:Y:S01]  /*4d80*/  @!UP0 UIADD3 UR8, UPT, UPT, UR4, 0x1200, URZ ;  /* 0x0000120004088890 */ /* 0x000fe2000fffe0ff */
[----:B------:R-:W-:Y:S01]  /*4d90*/  UMOV UR11, UR27 ;  /* 0x0000001b000b7c82 */ /* 0x000fe20008000000 */
[----:B------:R-:W-:Y:S01]  /*4da0*/  @!UP0 UIADD3 UR18, UPT, UPT, UR26, 0x40, URZ ;  /* 0x000000401a128890 */ /* 0x000fe2000fffe0ff */
[----:B------:R-:W-:Y:S01]  /*4db0*/  @!P1 IMAD.X R4, RZ, RZ, R13, P0 ;  /* 0x000000ffff049224 */ /* 0x000fe200000e060d */
[----:B------:R-:W-:Y:S01]  /*4dc0*/  @!UP0 UIADD3 UR16, UPT, UPT, UR4, 0x2200, URZ ;  /* 0x0000220004108890 */ /* 0x000fe2000fffe0ff */
[----:B------:R-:W-:Y:S03]  /*4dd0*/  UMOV UR19, UR27 ;  /* 0x0000001b00137c82 */ /* 0x000fe60008000000 */
[----:B------:R-:W-:Y:S01]  /*4de0*/  @!UP1 UTMALDG.3D [UR24], [UR6], desc[UR30] ;  /* 0x00001e18060095b4 */ /* 0x000fe20008011000 */
[----:B------:R-:W-:Y:S05]  /*4df0*/  VOTEU.ALL UP1, P1 ;  /* 0x0000000000ff7886 */ /* 0x000fea0000820000 */
[----:B------:R1:W-:Y:S02]  /*4e00*/  @!UP1 UTMALDG.3D [UR8], [UR6], desc[UR30] ;  /* 0x00001e08060095b4 */ /* 0x0003e40008011000 */
[----:B-1----:R-:W-:Y:S02]  /*4e10*/  @!UP0 UIADD3 UR10, UPT, UPT, UR26, 0x60, URZ ;  /* 0x000000601a0a8890 */ /* 0x002fe4000fffe0ff */
[----:B------:R-:W-:Y:S01]  /*4e20*/  @!UP0 UIADD3 UR8, UPT, UPT, UR4, 0x3200, URZ ;  /* 0x0000320004088890 */ /* 0x000fe2000fffe0ff */
[----:B------:R-:W-:Y:S01]  /*4e30*/  VOTEU.ALL UP0, P1 ;  /* 0x0000000000ff7886 */ /* 0x000fe20000800000 */
[----:B------:R-:W-:Y:S04]  /*4e40*/  UIADD3 UR4, UPT, UPT, UR29, 0x1, URZ ;  /* 0x000000011d047890 */ /* 0x000fe8000fffe0ff */
[----:B------:R-:W-:Y:S01]  /*4e50*/  @!UP0 UTMALDG.3D [UR16], [UR6], desc[UR30] ;  /* 0x00001e10060085b4 */ /* 0x000fe20008011000 */
[----:B------:R-:W-:Y:S04]  /*4e60*/  UISETP.NE.AND UP0, UPT, UR4, 0x3, UPT ;  /* 0x000000030400788c */ /* 0x000fe8000bf05270 */
[----:B------:R-:W-:Y:S02]  /*4e70*/  USEL UR29, UR4, URZ, UP0 ;  /* 0x000000ff041d7287 */ /* 0x000fe40008000000 */
[----:B------:R-:W-:Y:S02]  /*4e80*/  USEL UR5, URZ, 0x1, UP0 ;  /* 0x00000001ff057887 */ /* 0x000fe40008000000 */
[----:B------:R-:W-:Y:S01]  /*4e90*/  VOTEU.ALL UP0, P1 ;  /* 0x0000000000ff7886 */ /* 0x000fe20000800000 */
[----:B------:R-:W-:Y:S03]  /*4ea0*/  UPRMT UR4, UR46, 0x654, UR25 ;  /* 0x000006542e047896 */ /* 0x000fe60008000019 */
[----:B------:R-:W-:Y:S01]  /*4eb0*/  LOP3.LUT R6, R6, UR5, RZ, 0x3c, !PT ;  /* 0x0000000506067c12 */ /* 0x000fe2000f8e3cff */
[----:B------:R1:W-:Y:S01]  /*4ec0*/  @!UP0 UTMALDG.3D [UR8], [UR6], desc[UR30] ;  /* 0x00001e08060085b4 */ /* 0x0003e20008011000 */
[----:B------:R2:W-:Y:S02]  /*4ed0*/  @!P1 SYNCS.ARRIVE.TRANS64.RED.A0TR RZ, [UR21+0x20], R0 ;  /* 0x00002000ffff99a7 */ /* 0x0005e40008300415 */
[----:B------:R-:W-:Y:S02]  /*4ee0*/  SHF.L.U32 R7, R6, 0x1f, RZ ;  /* 0x0000001f06077819 */ /* 0x000fe400000006ff */
[----:B------:R-:W-:Y:S01]  /*4ef0*/  SYNCS.ARRIVE.TRANS64.RED.A1T0 RZ, [UR4], RZ ;  /* 0x000000ffffff79a7 */ /* 0x000fe20008100404 */
[----:B-1----:R-:W-:Y:S09]  /*4f00*/  ULEA UR6, UR29, UR32, 0x3 ;  /* 0x000000201d067291 */ /* 0x002ff2000f8e18ff */
[----:B------:R-:W1:Y:S02]  /*4f10*/  SYNCS.PHASECHK.TRANS64.TRYWAIT P2, [UR6+0x38], R7 ;  /* 0x00003807ff0075a7 */ /* 0x000e640008041106 */
[----:B-12---:R-:W-:Y:S05]  /*4f20*/  @!P2 BRA `(.L_x_66) ;  /* 0x000000a40060a947 */ /* 0x006fea0003800000 */
.L_x_195:
        /* <DEDUP_REMOVED lines=14> */
[----:B------:R-:W-:Y:S01]  /*5010*/  @!UP0 ULEA UR5, UR34, UR33, 0x5 ;  /* 0x0000002122058291 */ /* 0x000fe2000f8e28ff */
        /* <DEDUP_REMOVED lines=21> */
[----:B------:R1:W-:Y:S01]  /*5170*/  @!UP0 UTMALDG.3D [UR16], [UR30], desc[UR38] ;  /* 0x000026101e0085b4 */ /* 0x0003e20008011000 */
[----:B------:R-:W-:Y:S04]  /*5180*/  UISETP.NE.AND UP0, UPT, UR4, 0x3, UPT ;  /* 0x000000030400788c */ /* 0x000fe8000bf05270 */
[----:B------:R-:W-:Y:S06]  /*5190*/  USEL UR5, URZ, 0x1, UP0 ;  /* 0x00000001ff057887 */ /* 0x000fec0008000000 */
[----:B------:R-:W-:Y:S04]  /*51a0*/  LOP3.LUT R6, R6, UR5, RZ, 0x3c, !PT ;  /* 0x0000000506067c12 */ /* 0x000fe8000f8e3cff */
[----:B------:R-:W-:Y:S01]  /*51b0*/  SHF.L.U32 R7, R6, 0x1f, RZ ;  /* 0x0000001f06077819 */ /* 0x000fe200000006ff */
[----:B-1----:R-:W-:Y:S02]  /*51c0*/  USEL UR17, UR4, URZ, UP0 ;  /* 0x000000ff04117287 */ /* 0x002fe40008000000 */
[----:B------:R-:W-:Y:S01]  /*51d0*/  VOTEU.ALL UP0, P1 ;  /* 0x0000000000ff7886 */ /* 0x000fe20000800000 */
[----:B------:R-:W-:Y:S02]  /*51e0*/  UPRMT UR4, UR46, 0x654, UR25 ;  /* 0x000006542e047896 */ /* 0x000fe40008000019 */
[----:B------:R-:W-:Y:S02]  /*51f0*/  ULEA UR16, UR17, UR32, 0x3 ;  /* 0x0000002011107291 */ /* 0x000fe4000f8e18ff */
[----:B------:R1:W-:Y:S01]  /*5200*/  @!UP0 UTMALDG.3D [UR8], [UR30], desc[UR38] ;  /* 0x000026081e0085b4 */ /* 0x0003e20008011000 */
[----:B------:R1:W-:Y:S04]  /*5210*/  @!P1 SYNCS.ARRIVE.TRANS64.RED.A0TR RZ, [UR6+0x20], R0 ;  /* 0x00002000ffff99a7 */ /* 0x0003e80008300406 */
[----:B------:R-:W-:Y:S02]  /*5220*/  SYNCS.ARRIVE.TRANS64.RED.A1T0 RZ, [UR4], RZ ;  /* 0x000000ffffff79a7 */ /* 0x000fe40008100404 */
[----:B------:R-:W2:Y:S02]  /*5230*/  SYNCS.PHASECHK.TRANS64.TRYWAIT P2, [UR16+0x38], R7 ;  /* 0x00003807ff0075a7 */ /* 0x000ea40008041110 */
[----:B-12---:R-:W-:Y:S05]  /*5240*/  @!P2 BRA `(.L_x_67) ;  /* 0x000000a000b0a947 */ /* 0x006fea0003800000 */
.L_x_197:
        /* <DEDUP_REMOVED lines=58> */
.L_x_199:
[----:B------:R-:W-:Y:S01]  /*55f0*/  UIADD3 UR9, UPT, UPT, UR17, 0x20, URZ ;  /* 0x0000002011097890 */ /* 0x000fe2000fffe0ff */
[----:B------:R-:W-:Y:S01]  /*5600*/  @!P1 R2UR UR5, R5 ;  /* 0x00000000050592ca */ /* 0x000fe200000e0000 */
[----:B------:R-:W-:Y:S01]  /*5610*/  UMOV UR10, UR26 ;  /* 0x0000001a000a7c82 */ /* 0x000fe20008000000 */
[----:B------:R-:W-:Y:S01]  /*5620*/  @!P1 R2UR UR4, R4 ;  /* 0x00000000040492ca */ /* 0x000fe200000e0000 */
[----:B------:R-:W-:Y:S01]  /*5630*/  VOTEU.ALL UP1, P1 ;  /* 0x0000000000ff7886 */ /* 0x000fe20000820000 */
[----:B------:R-:W-:Y:S01]  /*5640*/  ISETP.NE.AND P0, PT, RZ, UR34, !P1 ;  /* 0x00000022ff007c0c */ /* 0x000fe2000cf05270 */
[----:B------:R-:W-:Y:S01]  /*5650*/  VOTEU.ALL UP0, P1 ;  /* 0x0000000000ff7886 */ /* 0x000fe20000800000 */
[----:B------:R-:W-:Y:S01]  /*5660*/  UMOV UR20, 0x0 ;  /* 0x0000000000147882 */ /* 0x000fe20000000000 */
        /* <DEDUP_REMOVED lines=50> */
.L_x_201:
[----:B------:R-:W-:Y:S01]  /*5990*/  UIADD3 UR9, UPT, UPT, UR16, 0x20, URZ ;  /* 0x0000002010097890 */ /* 0x000fe2000fffe0ff */
[----:B------:R-:W-:Y:S01]  /*59a0*/  @!P1 R2UR UR5, R4 ;  /* 0x00000000040592ca */ /* 0x000fe200000e0000 */
[----:B------:R-:W-:Y:S01]  /*59b0*/  UIADD3 UR35, UPT, UPT, UR35, 0x1, URZ ;  /* 0x0000000123237890 */ /* 0x000fe2000fffe0ff */
[----:B------:R-:W-:Y:S01]  /*59c0*/  @!P1 R2UR UR4, R2 ;  /* 0x00000000020492ca */ /* 0x000fe200000e0000 */
[----:B------:R-:W-:Y:S01]  /*59d0*/  UIADD3 UR27, UPT, UPT, UR13, UR54, URZ ;  /* 0x000000360d1b7290 */ /* 0x000fe2000fffe0ff */
[----:B------:R-:W-:Y:S01]  /*59e0*/  ISETP.NE.OR P0, PT, RZ, UR34, P1 ;  /* 0x00000022ff007c0c */ /* 0x000fe20008f05670 */
[----:B------:R-:W-:Y:S01]  /*59f0*/  VOTEU.ALL UP1, P1 ;  /* 0x0000000000ff7886 */ /* 0x000fe20000820000 */
[----:B------:R-:W-:Y:S01]  /*5a00*/  UMOV UR20, 0x0 ;  /* 0x0000000000147882 */ /* 0x000fe20000000000 */
[----:B------:R-:W-:Y:S01]  /*5a10*/  UMOV UR21, 0x10000000 ;  /* 0x1000000000157882 */ /* 0x000fe20000000000 */
[----:B------:R-:W-:Y:S01]  /*5a20*/  UMOV UR10, UR26 ;  /* 0x0000001a000a7c82 */ /* 0x000fe20008000000 */
[----:B------:R-:W-:Y:S01]  /*5a30*/  UMOV UR12, UR36 ;  /* 0x00000024000c7c82 */ /* 0x000fe20008000000 */
[----:B------:R-:W-:Y:S01]  /*5a40*/  VOTEU.ALL UP0, P1 ;  /* 0x0000000000ff7886 */ /* 0x000fe20000800000 */
[----:B------:R-:W-:Y:S01]  /*5a50*/  VIADD R10, R10, 0x1 ;  /* 0x000000010a0a7836 */ /* 0x000fe20000000000 */
[----:B------:R-:W-:Y:S01]  /*5a60*/  UMOV UR36, UR37 ;  /* 0x0000002500247c82 */ /* 0x000fe20008000000 */
[----:B------:R-:W-:Y:S01]  /*5a70*/  IMAD.U32 R4, RZ, RZ, UR5 ;  /* 0x00000005ff047e24 */ /* 0x000fe2000f8e00ff */
[----:B------:R-:W-:Y:S01]  /*5a80*/  UMOV UR5, 0x10000000 ;  /* 0x1000000000057882 */ /* 0x000fe20000000000 */
[----:B------:R-:W-:Y:S01]  /*5a90*/  @!UP0 UIADD3 UR6, UPT, UPT, UR33, 0xe0, URZ ;  /* 0x000000e021068890 */ /* 0x000fe2000fffe0ff */
[----:B-1----:R-:W-:Y:S01]  /*5aa0*/  IMAD.U32 R5, RZ, RZ, UR4 ;  /* 0x00000004ff057e24 */ /* 0x002fe2000f8e00ff */
[----:B------:R-:W-:Y:S04]  /*5ab0*/  @!UP0 ULEA UR4, UR18, UR32, 0xe ;  /* 0x0000002012048291 */ /* 0x000fe8000f8e70ff */
[----:B------:R-:W-:Y:S01]  /*5ac0*/  @!UP0 UIADD3 UR8, UPT, UPT, UR4, 0x200, URZ ;  /* 0x0000020004088890 */ /* 0x000fe2000fffe0ff */
[----:B------:R-:W-:Y:S01]  /*5ad0*/  @!P1 IMAD.U32 R0, RZ, RZ, UR6 ;  /* 0x00000006ff009e24 */ /* 0x000fe2000f8e00ff */
[----:B------:R-:W-:Y:S01]  /*5ae0*/  @!P1 R2UR UR6, R4 ;  /* 0x00000000040692ca */ /* 0x000fe200000e0000 */
[----:B------:R-:W-:Y:S01]  /*5af0*/  @!P0 IMAD R0, RZ, RZ, UR33 ;  /* 0x00000021ff008e24 */ /* 0x000fe2000f8e02ff */
[----:B------:R-:W-:Y:S02]  /*5b00*/  @!P1 R2UR UR7, R5 ;  /* 0x00000000050792ca */ /* 0x000fe400000e0000 */
[----:B------:R-:W-:Y:S11]  /*5b10*/  PLOP3.LUT P0, PT, P1, PT, PT, 0x8, 0x80 ;  /* 0x000000000080781c */ /* 0x000ff60000f0e170 */
[----:B------:R-:W-:Y:S02]  /*5b20*/  @!UPT UIADD3 URZ, UPT, UPT, URZ, URZ, URZ ;  /* 0x000000fffffff290 */ /* 0x000fe4000fffe0ff */
[C---:B------:R-:W-:Y:S02]  /*5b30*/  @P0 R2UR.BROADCAST UR11, R0.reuse ;  /* 0x00000000000b02ca */ /* 0x040fe400008e0000 */
[----:B------:R-:W-:Y:S11]  /*5b40*/  PLOP3.LUT P0, PT, P1, PT, PT, 0x8, 0x80 ;  /* 0x000000000080781c */ /* 0x000ff60000f0e170 */
[----:B------:R1:W-:Y:S01]  /*5b50*/  @!UP1 UTMALDG.3D [UR8], [UR6], desc[UR20] ;  /* 0x00001408060095b4 */ /* 0x0003e20008011000 */
[----:B------:R-:W-:Y:S01]  /*5b60*/  VOTEU.ALL UP1, P1 ;  /* 0x0000000000ff7886 */ /* 0x000fe20000820000 */
[----:B-1----:R-:W-:Y:S01]  /*5b70*/  @!UP0 UIADD3 UR10, UPT, UPT, UR26, 0x20, URZ ;  /* 0x000000201a0a8890 */ /* 0x002fe2000fffe0ff */
[C---:B------:R-:W-:Y:S01]  /*5b80*/  @P0 R2UR.BROADCAST UR11, R0.reuse ;  /* 0x00000000000b02ca */ /* 0x040fe200008e0000 */
[----:B------:R-:W-:Y:S01]  /*5b90*/  @!UP0 UIADD3 UR8, UPT, UPT, UR4, 0x1200, URZ ;  /* 0x0000120004088890 */ /* 0x000fe2000fffe0ff */
        /* <DEDUP_REMOVED lines=8> */
[----:B------:R-:W-:Y:S01]  /*5c20*/  UPLOP3.LUT UP1, UPT, UPT, UPT, UPT, 0x80, 0x8 ;  /* 0x000000000008789c */ /* 0x000fe20003f2f070 */
[----:B-1----:R-:W-:Y:S01]  /*5c30*/  @P0 R2UR.BROADCAST UR11, R0 ;  /* 0x00000000000b02ca */ /* 0x002fe200008e0000 */
[----:B------:R-:W-:Y:S01]  /*5c40*/  @!UP0 UIADD3 UR10, UPT, UPT, UR26, 0x60, URZ ;  /* 0x000000601a0a8890 */ /* 0x000fe2000fffe0ff */
[C---:B------:R-:W-:Y:S01]  /*5c50*/  ISETP.NE.AND P0, PT, R10.reuse, 0x2, PT ;  /* 0x000000020a00780c */ /* 0x040fe20003f05270 */
[----:B------:R-:W-:Y:S01]  /*5c60*/  @!UP0 UIADD3 UR8, UPT, UPT, UR4, 0x3200, URZ ;  /* 0x0000320004088890 */ /* 0x000fe2000fffe0ff */
[----:B------:R-:W-:Y:S02]  /*5c70*/  VOTEU.ALL UP0, P1 ;  /* 0x0000000000ff7886 */ /* 0x000fe40000800000 */
[----:B------:R-:W-:Y:S01]  /*5c80*/  UMOV UR4, 0x0 ;  /* 0x0000000000047882 */ /* 0x000fe20000000000 */
[----:B------:R-:W-:Y:S02]  /*5c90*/  SEL R0, RZ, 0x1, P0 ;  /* 0x00000001ff007807 */ /* 0x000fe40000000000 */
[----:B------:R-:W-:Y:S02]  /*5ca0*/  SEL R10, R10, RZ, P0 ;  /* 0x000000ff0a0a7207 */ /* 0x000fe40000000000 */
[----:B------:R-:W-:Y:S02]  /*5cb0*/  LOP3.LUT R9, R9, R0, RZ, 0x3c, !PT ;  /* 0x0000000009097212 */ /* 0x000fe400078e3cff */
[----:B------:R1:W-:Y:S01]  /*5cc0*/  @!UP0 UTMALDG.3D [UR8], [UR6], desc[UR4] ;  /* 0x00000408060085b4 */ /* 0x0003e20008011000 */
[----:B------:R2:W-:Y:S01]  /*5cd0*/  @!P1 SYNCS.ARRIVE.TRANS64.RED.A0TR RZ, [UR16+0x20], R3 ;  /* 0x00002003ffff99a7 */ /* 0x0005e20008300410 */
[----:B-1----:R-:W-:Y:S02]  /*5ce0*/  UIADD3 UR4, UPT, UPT, UR18, 0x1, URZ ;  /* 0x0000000112047890 */ /* 0x002fe4000fffe0ff */
[----:B------:R-:W-:Y:S02]  /*5cf0*/  UIADD3 UR11, UPT, UPT, UR14, UR52, URZ ;  /* 0x000000340e0b7290 */ /* 0x000fe4000fffe0ff */
[----:B------:R-:W-:Y:S04]  /*5d00*/  UISETP.NE.AND UP0, UPT, UR4, 0x3, UPT ;  /* 0x000000030400788c */ /* 0x000fe8000bf05270 */
[----:B------:R-:W-:Y:S02]  /*5d10*/  USEL UR29, UR4, URZ, UP0 ;  /* 0x000000ff041d7287 */ /* 0x000fe40008000000 */
[----:B------:R-:W-:Y:S02]  /*5d20*/  UPRMT UR4, UR46, 0x654, UR9 ;  /* 0x000006542e047896 */ /* 0x000fe40008000009 */
[----:B------:R-:W-:Y:S06]  /*5d30*/  USEL UR5, URZ, 0x1, UP0 ;  /* 0x00000001ff057887 */ /* 0x000fec0008000000 */
[----:B------:R-:W-:Y:S01]  /*5d40*/  LOP3.LUT R11, R6, UR5, RZ, 0x3c, !PT ;  /* 0x00000005060b7c12 */ /* 0x000fe2000f8e3cff */
[----:B------:R-:W-:Y:S01]  /*5d50*/  SYNCS.ARRIVE.TRANS64.RED.A1T0 RZ, [UR4], RZ ;  /* 0x000000ffffff79a7 */ /* 0x000fe20008100404 */
[----:B------:R-:W-:Y:S05]  /*5d60*/  BRA.U UP3, `(.L_x_70) ;  /* 0xffffffd903b87547 */ /* 0x000fea000b83ffff */
[----:B------:R-:W-:Y:S01]  /*5d70*/  UIADD3 UR32, UPT, UPT, UR32, 0x38, URZ ;  /* 0x0000003820207890 */ /* 0x000fe2000fffe0ff */
[----:B--2---:R-:W-:-:S03]  /*5d80*/  SHF.L.U32 R3, R11, 0x1f, RZ ;  /* 0x0000001f0b037819 */ /* 0x004fc600000006ff */
[----:B------:R-:W-:-:S09]  /*5d90*/  ULEA UR4, UR29, UR32, 0x3 ;  /* 0x000000201d047291 */ /* 0x000fd2000f8e18ff */
[----:B------:R-:W1:Y:S02]  /*5da0*/  SYNCS.PHASECHK.TRANS64.TRYWAIT P0, [UR4], R3 ;  /* 0x00000003ff0075a7 */ /* 0x000e640008001104 */
[----:B-1----:R-:W-:Y:S05]  /*5db0*/  @!P0 BRA `(.L_x_71) ;  /* 0x00000098001c8947 */ /* 0x002fea0003800000 */
.L_x_203:
[----:B------:R-:W-:-:S04]  /*5dc0*/  UIADD3 UR4, UPT, UPT, UR29, 0x1, URZ ;  /* 0x000000011d047890 */ /* 0x000fc8000fffe0ff */
[----:B------:R-:W-:-:S04]  /*5dd0*/  UISETP.NE.AND UP0, UPT, UR4, 0x3, UPT ;  /* 0x000000030400788c */ /* 0x000fc8000bf05270 */
[----:B------:R-:W-:Y:S02]  /*5de0*/  USEL UR6, URZ, 0x1, UP0 ;  /* 0x00000001ff067887 */ /* 0x000fe40008000000 */
[----:B------:R-:W-:-:S04]  /*5df0*/  USEL UR4, UR4, URZ, UP0 ;  /* 0x000000ff04047287 */ /* 0x000fc80008000000 */
[----:B------:R-:W-:Y:S01]  /*5e00*/  ULEA UR5, UR4, UR32, 0x3 ;  /* 0x0000002004057291 */ /* 0x000fe2000f8e18ff */
[----:B------:R-:W-:-:S04]  /*5e10*/  LOP3.LUT R11, R11, UR6, RZ, 0x3c, !PT ;  /* 0x000000060b0b7c12 */ /* 0x000fc8000f8e3cff */
[----:B-1----:R-:W-:-:S04]  /*5e20*/  SHF.L.U32 R3, R11, 0x1f, RZ ;  /* 0x0000001f0b037819 */ /* 0x002fc800000006ff */
[----:B------:R-:W1:Y:S02]  /*5e30*/  SYNCS.PHASECHK.TRANS64.TRYWAIT P0, [UR5], R3 ;  /* 0x00000003ff0075a7 */ /* 0x000e640008001105 */
[----:B-1----:R-:W-:Y:S05]  /*5e40*/  @!P0 BRA `(.L_x_72) ;  /* 0x0000009800108947 */ /* 0x002fea0003800000 */
.L_x_205:
        /* <DEDUP_REMOVED lines=8> */
.L_x_73:
[----:B-1----:R1:W2:Y:S02]  /*5ed0*/  SYNCS.PHASECHK.TRANS64.TRYWAIT P0, [R0+URZ], R3 ;  /* 0x00000003000075a7 */ /* 0x0022a400080011ff */
[----:B--2---:R-:W-:Y:S05]  /*5ee0*/  @!P0 NANOSLEEP.SYNCS 0x989680 ;  /* 0x009896800000895d */ /* 0x004fea0003900000 */
[----:B------:R-:W2:Y:S02]  /*5ef0*/  @!P0 SYNCS.PHASECHK.TRANS64 P0, [R0+URZ], R3 ;  /* 0x00000003000085a7 */ /* 0x000ea400080010ff */
[----:B--23--:R-:W-:Y:S05]  /*5f00*/  @P0 EXIT ;  /* 0x000000000000094d */ /* 0x00cfea0003800000 */
[----:B------:R-:W-:Y:S05]  /*5f10*/  BRA `(.L_x_73) ;  /* 0xfffffffc00ec7947 */ /* 0x000fea000383ffff */
.L_x_55:
[----:B------:R-:W-:-:S06]  /*5f20*/  UISETP.GE.AND UP0, UPT, UR24, 0x4, UPT ;  /* 0x000000041800788c */ /* 0x000fcc000bf06270 */
[----:B------:R-:W-:-:S13]  /*5f30*/  PLOP3.LUT P0, PT, PT, PT, UP0, 0x80, 0x8 ;  /* 0x000000000008781c */ /* 0x000fda0003f0f008 */
[----:B------:R-:W-:Y:S05]  /*5f40*/  @!P0 EXIT ;  /* 0x000000000000894d */ /* 0x000fea0003800000 */
[----:B------:R-:W-:Y:S01]  /*5f50*/  BAR.SYNC.DEFER_BLOCKING 0x6, 0xa0 ;  /* 0x0182800000007b1d */ /* 0x000fe20000010000 */
[----:B------:R-:W-:Y:S02]  /*5f60*/  HFMA2 R92, -RZ, RZ, 0, 2.384185791015625e-06 ;  /* 0x00000028ff5c7431 */ /* 0x000fe400000001ff */
[C---:B------:R-:W-:Y:S01]  /*5f70*/  IMAD.SHL.U32 R0, R93.reuse, 0x4, RZ ;  /* 0x000000045d007824 */ /* 0x040fe200078e00ff */
[C---:B------:R-:W-:Y:S01]  /*5f80*/  SHF.L.U32 R2, R93.reuse, 0x10, RZ ;  /* 0x000000105d027819 */ /* 0x040fe200000006ff */
[C---:B------:R-:W-:Y:S01]  /*5f90*/  IMAD.SHL.U32 R91, R93.reuse, 0x80, RZ ;  /* 0x000000805d5b7824 */ /* 0x040fe200078e00ff */
[----:B------:R-:W-:Y:S01]  /*5fa0*/  R2P PR, R93, 0x18 ;  /* 0x000000185d007804 */ /* 0x000fe20000000000 */
[----:B------:R-:W-:Y:S01]  /*5fb0*/  UMOV UR4, 0x400 ;  /* 0x0000040000047882 */ /* 0x000fe20000000000 */
[----:B------:R-:W1:Y:S01]  /*5fc0*/  LDCU.64 UR6, c[0x0][0xa88] ;  /* 0x00015100ff0677ac */ /* 0x000e620008000a00 */
[----:B------:R-:W2:Y:S01]  /*5fd0*/  LDC.64 R76, c[0x0][0xab0] ;  /* 0x0002ac00ff4c7b82 */ /* 0x000ea20000000a00 */
[----:B------:R-:W-:Y:S01]  /*5fe0*/  LOP3.LUT R2, R2, 0x600000, RZ, 0xc0, !PT ;  /* 0x0060000002027812 */ /* 0x000fe200078ec0ff */
[----:B------:R-:W-:Y:S01]  /*5ff0*/  IMAD.MOV.U32 R90, RZ, RZ, 0x50 ;  /* 0x00000050ff5a7424 */ /* 0x000fe200078e00ff */
[----:B------:R-:W-:Y:S01]  /*6000*/  ULEA UR4, UR46, UR4, 0x18 ;  /* 0x000000042e047291 */ /* 0x000fe2000f8ec0ff */
[----:B------:R-:W-:Y:S01]  /*6010*/  LOP3.LUT R91, R91, 0x307c, R0, 0xc8, !PT ;  /* 0x0000307c5b5b7812 */ /* 0x000fe200078ec800 */
[----:B------:R-:W3:Y:S01]  /*6020*/  LDCU UR5, c[0x0][0x370] ;  /* 0x00006e00ff0577ac */ /* 0x000ee20008000800 */
[----:B------:R-:W-:-:S02]  /*6030*/  LOP3.LUT R93, R93, 0x60, RZ, 0xc0, !PT ;  /* 0x000000605d5d7812 */ /* 0x000fc400078ec0ff */
[----:B------:R-:W-:Y:S01]  /*6040*/  CS2R R88, SRZ ;  /* 0x0000000000587805 */ /* 0x000fe2000001ff00 */
[----:B------:R-:W4:Y:S01]  /*6050*/  LDC.64 R74, c[0x0][0xaa8] ;  /* 0x0002aa00ff4a7b82 */ /* 0x000f220000000a00 */
[----:B------:R-:W-:Y:S01]  /*6060*/  SEL R92, R92, 0x18, !P3 ;  /* 0x000000185c5c7807 */ /* 0x000fe20005800000 */
[----:B------:R-:W2:Y:S01]  /*6070*/  LDCU.64 UR58, c[0x0][0x348] ;  /* 0x00006900ff3a77ac */ /* 0x000ea20008000a00 */
[----:B------:R-:W-:Y:S01]  /*6080*/  SEL R90, R90, 0x30, !P4 ;  /* 0x000000305a5a7807 */ /* 0x000fe20006000000 */
[----:B------:R-:W-:Y:S01]  /*6090*/  UMOV UR56, 0x1 ;  /* 0x0000000100387882 */ /* 0x000fe20000000000 */
[----:B------:R-:W2:Y:S01]  /*60a0*/  LDCU UR45, c[0x0][0xd0c] ;  /* 0x0001a180ff2d77ac */ /* 0x000ea20008000800 */
[----:B------:R-:W2:Y:S01]  /*60b0*/  LDS R3, [UR4+0xe0] ;  /* 0x0000e004ff037984 */ /* 0x000ea20008000800 */
[----:B-1----:R-:W-:Y:S02]  /*60c0*/  IMAD.U32 R82, RZ, RZ, UR6 ;  /* 0x00000006ff527e24 */ /* 0x002fe4000f8e00ff */
[----:B------:R-:W-:Y:S01]  /*60d0*/  IMAD.U32 R81, RZ, RZ, UR7 ;  /* 0x00000007ff517e24 */ /* 0x000fe2000f8e00ff */
[----:B------:R-:W1:Y:S01]  /*60e0*/  LDCU.64 UR6, c[0x0][0xa90] ;  /* 0x00015200ff0677ac */ /* 0x000e620008000a00 */
[----:B---3--:R-:W-:Y:S01]  /*60f0*/  IMAD.U32 R85, RZ, RZ, UR5 ;  /* 0x00000005ff557e24 */ /* 0x008fe2000f8e00ff */
[----:B------:R-:W-:Y:S01]  /*6100*/  UIADD3 UR4, UPT, UPT, UR4, 0x200, URZ ;  /* 0x0000020004047890 */ /* 0x000fe2000fffe0ff */
[----:B------:R-:W3:Y:S05]  /*6110*/  LDCU UR41, c[0x0][0xd30] ;  /* 0x0001a600ff2977ac */ /* 0x000eea0008000800 */
[----:B------:R-:W-:Y:S01]  /*6120*/  IMAD.U32 R95, RZ, RZ, UR4 ;  /* 0x00000004ff5f7e24 */ /* 0x000fe2000f8e00ff */
[----:B------:R-:W-:Y:S01]  /*6130*/  IADD3 R91, PT, PT, R91, UR4, RZ ;  /* 0x000000045b5b7c10 */ /* 0x000fe2000fffe0ff */
[----:B------:R-:W2:Y:S01]  /*6140*/  LDCU.64 UR42, c[0x0][0xd28] ;  /* 0x0001a500ff2a77ac */ /* 0x000ea20008000a00 */
[----:B------:R-:W2:Y:S01]  /*6150*/  LDCU.128 UR60, c[0x0][0xd10] ;  /* 0x0001a200ff3c77ac */ /* 0x000ea20008000c00 */
[----:B-1----:R-:W-:Y:S01]  /*6160*/  MOV R84, UR6 ;  /* 0x0000000600547c02 */ /* 0x002fe20008000f00 */
[----:B------:R-:W-:Y:S01]  /*6170*/  IMAD.U32 R83, RZ, RZ, UR7 ;  /* 0x00000007ff537e24 */ /* 0x000fe2000f8e00ff */
[----:B------:R-:W1:Y:S01]  /*6180*/  LDCU UR57, c[0x0][0x374] ;  /* 0x00006e80ff3977ac */ /* 0x000e620008000800 */
[----:B------:R-:W-:Y:S01]  /*6190*/  UMOV UR37, URZ ;  /* 0x000000ff00257c82 */ /* 0x000fe20008000000 */
[----:B------:R-:W-:Y:S01]  /*61a0*/  UMOV UR52, URZ ;  /* 0x000000ff00347c82 */ /* 0x000fe20008000000 */
[----:B------:R-:W-:Y:S01]  /*61b0*/  UMOV UR55, URZ ;  /* 0x000000ff00377c82 */ /* 0x000fe20008000000 */
[----:B------:R-:W-:Y:S01]  /*61c0*/  UMOV UR53, URZ ;  /* 0x000000ff00357c82 */ /* 0x000fe20008000000 */
[----:B--23--:R-:W-:-:S07]  /*61d0*/  IMAD.IADD R2, R3, 0x1, R2 ;  /* 0x0000000103027824 */ /* 0x00cfce00078e0202 */
.L_x_164:
[----:B------:R-:W2:Y:S01]  /*61e0*/  S2UR UR40, SR_CgaCtaId ;  /* 0x00000000002879c3 */ /* 0x000ea20000008800 */
[----:B------:R-:W-:Y:S01]  /*61f0*/  UMOV UR4, 0x400 ;  /* 0x0000040000047882 */ /* 0x000fe20000000000 */
[----:B------:R-:W-:Y:S01]  /*6200*/  SHF.L.U32 R3, R89, 0x1f, RZ ;  /* 0x0000001f59037819 */ /* 0x000fe200000006ff */
[----:B--2---:R-:W-:Y:S06]  /*6210*/  ULEA UR47, UR40, UR4, 0x18 ;  /* 0x00000004282f7291 */ /* 0x004fec000f8ec0ff */
[C---:B------:R-:W-:Y:S02]  /*6220*/  LEA R0, R88.reuse, UR47, 0x3 ;  /* 0x0000002f58007c11 */ /* 0x040fe4000f8e18ff */
[----:B------:R-:W-:Y:S02]  /*6230*/  LEA R5, R88, UR47, 0x4 ;  /* 0x0000002f58057c11 */ /* 0x000fe4000f8e20ff */
[----:B------:R-:W2:Y:S02]  /*6240*/  SYNCS.PHASECHK.TRANS64.TRYWAIT P0, [R0+URZ+0x60], R3 ;  /* 0x00006003000075a7 */ /* 0x000ea400080011ff */
[----:B--23--:R-:W-:Y:S05]  /*6250*/  @!P0 BRA `(.L_x_74) ;  /* 0x0000009400248947 */ /* 0x00cfea0003800000 */
.L_x_206:
[----:B------:R-:W-:Y:S01]  /*6260*/  R2UR UR7, R94 ;  /* 0x000000005e0772ca */ /* 0x000fe200000e0000 */
[----:B------:R-:W3:Y:S01]  /*6270*/  LDS.128 R4, [R5+0xc0] ;  /* 0x0000c00005047984 */ /* 0x000ee20000000c00 */
[----:B--2---:R-:W-:Y:S01]  /*6280*/  VIADD R0, R0, 0x70 ;  /* 0x0000007000007836 */ /* 0x004fe20000000000 */
[----:B------:R-:W-:Y:S04]  /*6290*/  UISETP.GE.AND UP0, UPT, UR44, 0x1, UPT ;  /* 0x000000012c00788c */ /* 0x000fe8000bf06270 */
[----:B------:R-:W-:Y:S01]  /*62a0*/  PRMT R0, RZ, 0x654, R0 ;  /* 0x00000654ff007816 */ /* 0x000fe20000000000 */
[----:B------:R-:W-:Y:S01]  /*62b0*/  @!PT LDS RZ, [RZ] ;  /* 0x00000000fffff984 */ /* 0x000fe20000000800 */
[----:B------:R-:W-:Y:S01]  /*62c0*/  @!PT LDS RZ, [RZ] ;  /* 0x00000000fffff984 */ /* 0x000fe20000000800 */
[----:B------:R-:W-:Y:S01]  /*62d0*/  @!PT LDS RZ, [RZ] ;  /* 0x00000000fffff984 */ /* 0x000fe20000000800 */
[----:B------:R-:W-:Y:S01]  /*62e0*/  @!PT LDS RZ, [RZ] ;  /* 0x00000000fffff984 */ /* 0x000fe20000000800 */
[----:B------:R2:W-:Y:S06]  /*62f0*/  MEMBAR.ALL.CTA ;  /* 0x0000000000007992 */ /* 0x0005ec0000008000 */
[----:B--2---:R-:W2:Y:S02]  /*6300*/  FENCE.VIEW.ASYNC.S ;  /* 0x00000000000073c6 */ /* 0x004ea40000000000 */
[----:B--2---:R2:W-:Y:S01]  /*6310*/  SYNCS.ARRIVE.TRANS64.RED.A1T0 RZ, [R0+URZ], RZ ;  /* 0x000000ff00ff79a7 */ /* 0x0045e200081004ff */
[----:B---3--:R-:W-:Y:S11]  /*6320*/  LOP3.LUT P0, RZ, R6, 0x1, RZ, 0xc0, !PT ;  /* 0x0000000106ff7812 */ /* 0x008ff6000780c0ff */
[----:B------:R-:W-:Y:S02]  /*6330*/  @!UPT UIADD3 URZ, UPT, UPT, URZ, URZ, URZ ;  /* 0x000000fffffff290 */ /* 0x000fe4000fffe0ff */
[----:B------:R-:W-:Y:S01]  /*6340*/  VOTEU.ANY UP1, P0 ;  /* 0x0000000000ff7886 */ /* 0x000fe20000020100 */
[----:B------:R-:W-:Y:S01]  /*6350*/  PLOP3.LUT P0, PT, PT, PT, UP1, 0x80, 0x8 ;  /* 0x000000000008781c */ /* 0x000fe20003f0f018 */
[----:B------:R-:W-:Y:S06]  /*6360*/  UP2UR UR4, UPR, URZ, 0x2 ;  /* 0x00000002ff047883 */ /* 0x000fec0008000000 */
[----:B------:R-:W-:Y:S06]  /*6370*/  IMAD.U32 R96, RZ, RZ, UR4 ;  /* 0x00000004ff607e24 */ /* 0x000fec000f8e00ff */
[----:B------:R-:W-:Y:S02]  /*6380*/  @P0 SHF.R.U32.HI R3, RZ, 0x10, R5 ;  /* 0x00000010ff030819 */ /* 0x000fe40000011605 */
[----:B------:R-:W-:Y:S02]  /*6390*/  @P0 MOV R8, R4 ;  /* 0x0000000400080202 */ /* 0x000fe40000000f00 */
[----:B------:R-:W-:Y:S02]  /*63a0*/  @P0 R2UR UR4, R3 ;  /* 0x00000000030402ca */ /* 0x000fe400000e0000 */
[----:B------:R-:W-:Y:S02]  /*63b0*/  @P0 LOP3.LUT R4, R5, 0xffff, RZ, 0xc0, !PT ;  /* 0x0000ffff05040812 */ /* 0x000fe400078ec0ff */
[----:B------:R-:W-:Y:S02]  /*63c0*/  @P0 R2UR UR6, R8 ;  /* 0x00000000080602ca */ /* 0x000fe400000e0000 */
[----:B------:R-:W-:Y:S07]  /*63d0*/  @P0 R2UR UR5, R4 ;  /* 0x00000000040502ca */ /* 0x000fee00000e0000 */
[----:B------:R-:W-:Y:S02]  /*63e0*/  @UP1 UMOV UR7, UR4 ;  /* 0x0000000400071c82 */ /* 0x000fe40008000000 */
[----:B------:R-:W-:Y:S02]  /*63f0*/  IMAD.U32 R94, RZ, RZ, UR7 ;  /* 0x00000007ff5e7e24 */ /* 0x000fe4000f8e00ff */
[----:B------:R-:W-:Y:S02]  /*6400*/  @UP1 UMOV UR39, UR6 ;  /* 0x0000000600271c82 */ /* 0x000fe40008000000 */
[----:B------:R-:W-:Y:S01]  /*6410*/  @UP1 UMOV UR38, UR5 ;  /* 0x0000000500261c82 */ /* 0x000fe20008000000 */
[----:B--2---:R-:W-:Y:S05]  /*6420*/  BRA.U !UP0, `(.L_x_75) ;  /* 0x0000000108d07547 */ /* 0x004fea000b800000 */
[----:B------:R-:W2:Y:S01]  /*6430*/  LDCU UR14, c[0x0][0xd20] ;  /* 0x0001a400ff0e77ac */ /* 0x000ea20008000800 */
[----:B------:R-:W-:Y:S01]  /*6440*/  R2UR UR10, R85 ;  /* 0x00000000550a72ca */ /* 0x000fe200000e0000 */
[----:B-1----:R-:W-:Y:S02]  /*6450*/  UIMAD.WIDE.U32 UR4, UR57, UR63, URZ ;  /* 0x0000003f390472a5 */ /* 0x002fe4000f8e00ff */
[----:B------:R-:W-:Y:S02]  /*6460*/  UISETP.NE.AND UP0, UPT, UR62, 0x1, UPT ;  /* 0x000000013e00788c */ /* 0x000fe4000bf05270 */
[----:B------:R-:W-:Y:S02]  /*6470*/  UIMAD.WIDE.U32 UR8, UR38, UR63, URZ ;  /* 0x0000003f260872a5 */ /* 0x000fe4000f8e00ff */
[----:B------:R-:W-:Y:S02]  /*6480*/  UISETP.NE.AND UP1, UPT, UR45, 0x1, UPT ;  /* 0x000000012d00788c */ /* 0x000fe4000bf25270 */
[----:B------:R-:W-:Y:S04]  /*6490*/  UIMAD.WIDE.U32 UR12, UR39, UR60, URZ ;  /* 0x0000003c270c72a5 */ /* 0x000fe8000f8e00ff */
[----:B------:R-:W-:Y:S02]  /*64a0*/  UIMAD.WIDE.U32 UR6, UR10, UR60, URZ ;  /* 0x0000003c0a0672a5 */ /* 0x000fe4000f8e00ff */
[----:B------:R-:W-:Y:S01]  /*64b0*/  UISETP.NE.AND UP2, UPT, UR44, 0x1, UPT ;  /* 0x000000012c00788c */ /* 0x000fe2000bf45270 */
[----:B------:R-:W-:Y:S02]  /*64c0*/  UMOV UR4, UR5 ;  /* 0x0000000500047c82 */ /* 0x000fe40008000000 */
[----:B--2---:R-:W-:Y:S03]  /*64d0*/  USHF.R.U32.HI UR5, URZ, UR14, UR4 ;  /* 0x0000000eff057299 */ /* 0x004fe60008011604 */
[----:B------:R-:W-:Y:S02]  /*64e0*/  UMOV UR4, UR7 ;  /* 0x0000000700047c82 */ /* 0x000fe40008000000 */
[----:B------:R-:W-:Y:S02]  /*64f0*/  USHF.R.U32.HI UR7, URZ, UR61, UR4 ;  /* 0x0000003dff077299 */ /* 0x000fe40008011604 */
[----:B------:R-:W-:Y:S02]  /*6500*/  USEL UR4, UR57, UR5, !UP0 ;  /* 0x0000000539047287 */ /* 0x000fe4000c000000 */
[----:B------:R-:W-:Y:S01]  /*6510*/  USEL UR7, UR10, UR7, !UP1 ;  /* 0x000000070a077287 */ /* 0x000fe2000c800000 */
[----:B------:R-:W-:Y:S01]  /*6520*/  UMOV UR5, UR9 ;  /* 0x0000000900057c82 */ /* 0x000fe20008000000 */
[----:B------:R-:W-:Y:S02]  /*6530*/  UIMAD.WIDE.U32 UR8, UR4, UR42, URZ ;  /* 0x0000002a040872a5 */ /* 0x000fe4000f8e00ff */
[----:B------:R-:W-:Y:S03]  /*6540*/  USHF.R.U32.HI UR6, URZ, UR14, UR5 ;  /* 0x0000000eff067299 */ /* 0x000fe60008011605 */
[----:B------:R-:W-:Y:S01]  /*6550*/  UMOV UR5, UR13 ;  /* 0x0000000d00057c82 */ /* 0x000fe20008000000 */
[----:B------:R-:W-:Y:S02]  /*6560*/  UIMAD.WIDE.U32 UR12, UR7, UR42, URZ ;  /* 0x0000002a070c72a5 */ /* 0x000fe4000f8e00ff */
[----:B------:R-:W-:Y:S02]  /*6570*/  USEL UR6, UR38, UR6, !UP0 ;  /* 0x0000000626067287 */ /* 0x000fe4000c000000 */
[----:B------:R-:W-:Y:S01]  /*6580*/  USHF.R.U32.HI UR5, URZ, UR61, UR5 ;  /* 0x0000003dff057299 */ /* 0x000fe20008011605 */
[----:B------:R-:W-:Y:S02]  /*6590*/  UMOV UR8, UR9 ;  /* 0x0000000900087c82 */ /* 0x000fe40008000000 */
[----:B------:R-:W-:Y:S02]  /*65a0*/  @UP2 USHF.R.U32.HI UR4, URZ, UR43, UR8 ;  /* 0x0000002bff042299 */ /* 0x000fe40008011608 */
[----:B------:R-:W-:Y:S02]  /*65b0*/  USEL UR5, UR39, UR5, !UP1 ;  /* 0x0000000527057287 */ /* 0x000fe4000c800000 */
[----:B------:R-:W-:Y:S01]  /*65c0*/  UIMAD UR4, UR44, UR4, URZ ;  /* 0x000000042c0472a4 */ /* 0x000fe2000f8e02ff */
[----:B------:R-:W-:Y:S01]  /*65d0*/  UMOV UR8, UR13 ;  /* 0x0000000d00087c82 */ /* 0x000fe20008000000 */
[----:B------:R-:W-:Y:S02]  /*65e0*/  UIMAD.WIDE.U32 UR12, UR6, UR42, URZ ;  /* 0x0000002a060c72a5 */ /* 0x000fe4000f8e00ff */
[----:B------:R-:W-:Y:S02]  /*65f0*/  @UP2 USHF.R.U32.HI UR7, URZ, UR43, UR8 ;  /* 0x0000002bff072299 */ /* 0x000fe40008011608 */
[----:B------:R-:W-:Y:S02]  /*6600*/  UISETP.GE.AND UP0, UPT, UR6, UR4, UPT ;  /* 0x000000040600728c */ /* 0x000fe4000bf06270 */
[----:B------:R-:W-:Y:S01]  /*6610*/  UIMAD UR8, UR44, UR7, URZ ;  /* 0x000000072c0872a4 */ /* 0x000fe2000f8e02ff */
[----:B------:R-:W-:Y:S03]  /*6620*/  UMOV UR4, UR13 ;  /* 0x0000000d00047c82 */ /* 0x000fe60008000000 */
[----:B------:R-:W-:Y:S02]  /*6630*/  UISETP.GE.OR UP0, UPT, UR5, UR8, UP0 ;  /* 0x000000080500728c */ /* 0x000fe40008706670 */
[----:B------:R-:W-:Y:S02]  /*6640*/  USHF.R.U32.HI UR4, URZ, UR43, UR4 ;  /* 0x0000002bff047299 */ /* 0x000fe40008011604 */
[----:B------:R-:W-:Y:S02]  /*6650*/  UIMAD.WIDE.U32 UR8, UR5, UR42, URZ ;  /* 0x0000002a050872a5 */ /* 0x000fe4000f8e00ff */
[----:B------:R-:W-:Y:S02]  /*6660*/  USEL UR12, UR6, UR4, !UP2 ;  /* 0x00000004060c7287 */ /* 0x000fe4000d000000 */
[----:B------:R-:W-:Y:S02]  /*6670*/  UIADD3 UR8, UPT, UPT, -UR5, URZ, URZ ;  /* 0x000000ff05087290 */ /* 0x000fe4000fffe1ff */
[----:B------:R-:W-:Y:S01]  /*6680*/  UIADD3 UR10, UPT, UPT, -UR12, URZ, URZ ;  /* 0x000000ff0c0a7290 */ /* 0x000fe2000fffe1ff */
[----:B------:R-:W-:Y:S01]  /*6690*/  @!UP0 UMOV UR4, UR9 ;  /* 0x0000000900048c82 */ /* 0x000fe20008000000 */
[----:B------:R-:W-:Y:S02]  /*66a0*/  UIADD3 UR9, UPT, UPT, -UR6, URZ, URZ ;  /* 0x000000ff06097290 */ /* 0x000fe4000fffe1ff */
[----:B------:R-:W-:Y:S02]  /*66b0*/  @!UP0 USHF.R.U32.HI UR4, URZ, UR43, UR4 ;  /* 0x0000002bff048299 */ /* 0x000fe40008011604 */
[----:B------:R-:W-:Y:S02]  /*66c0*/  UIMAD UR10, UR44, UR10, UR6 ;  /* 0x0000000a2c0a72a4 */ /* 0x000fe4000f8e0206 */
[----:B------:R-:W-:Y:S04]  /*66d0*/  @!UP0 USEL UR4, UR5, UR4, !UP2 ;  /* 0x0000000405048287 */ /* 0x000fe8000d000000 */
[----:B------:R-:W-:Y:S02]  /*66e0*/  @!UP0 UIMAD UR10, UR7, UR10, UR4 ;  /* 0x0000000a070a82a4 */ /* 0x000fe4000f8e0204 */
[----:B------:R-:W-:Y:S02]  /*66f0*/  @!UP0 UIADD3 UR12, UPT, UPT, UR12, -UR4, URZ ;  /* 0x800000040c0c8290 */ /* 0x000fe4000fffe0ff */
[----:B------:R-:W-:Y:S02]  /*6700*/  UIMAD UR7, UR45, UR8, UR39 ;  /* 0x000000082d0772a4 */ /* 0x000fe4000f8e0227 */
[----:B------:R-:W-:Y:S02]  /*6710*/  @!UP0 UIMAD UR6, UR12, UR44, UR5 ;  /* 0x0000002c0c0682a4 */ /* 0x000fe4000f8e0205 */
[----:B------:R-:W-:Y:S01]  /*6720*/  UIMAD UR4, UR62, UR9, UR38 ;  /* 0x000000093e0472a4 */ /* 0x000fe2000f8e0226 */
[----:B------:R-:W-:Y:S02]  /*6730*/  @!UP0 UMOV UR5, UR10 ;  /* 0x0000000a00058c82 */ /* 0x000fe40008000000 */
[----:B------:R-:W-:Y:S02]  /*6740*/  UIMAD UR39, UR5, UR45, UR7 ;  /* 0x0000002d052772a4 */ /* 0x000fe4000f8e0207 */
[----:B------:R-:W-:Y:S11]  /*6750*/  UIMAD UR38, UR6, UR62, UR4 ;  /* 0x0000003e062672a4 */ /* 0x000ff6000f8e0204 */
[----:B------:R-:W-:Y:S01]  /*6760*/  @!UPT UIADD3 URZ, UPT, UPT, URZ, URZ, URZ ;  /* 0x000000fffffff290 */ /* 0x000fe2000fffe0ff */
.L_x_75:
[----:B------:R-:W-:Y:S01]  /*6770*/  UISETP.NE.AND UP0, UPT, UR41, 0x1, UPT ;  /* 0x000000012900788c */ /* 0x000fe2000bf05270 */
[----:B------:R-:W-:Y:S01]  /*6780*/  R2UR UR16, R95 ;  /* 0x000000005f1072ca */ /* 0x000fe200000e0000 */
[----:B------:R-:W-:Y:S01]  /*6790*/  USHF.L.U32 UR49, UR11, 0x7, URZ ;  /* 0x000000070b317899 */ /* 0x000fe200080006ff */
[----:B------:R-:W-:Y:S01]  /*67a0*/  IADD3 R88, PT, PT, R88, 0x1, RZ ;  /* 0x0000000158587810 */ /* 0x000fe20007ffe0ff */
[----:B------:R-:W-:Y:S07]  /*67b0*/  USHF.L.U32 UR54, UR27, 0x8, URZ ;  /* 0x000000081b367899 */ /* 0x000fee00080006ff */
[----:B------:R-:W2:Y:S01]  /*67c0*/  @!UP0 LDCU.128 UR12, c[0x0][0xd10] ;  /* 0x0001a200ff0c87ac */ /* 0x000ea20008000c00 */
[----:B------:R-:W3:Y:S01]  /*67d0*/  @!UP0 LDCU UR5, c[0x0][0xd0c] ;  /* 0x0001a180ff0587ac */ /* 0x000ee20008000800 */
[----:B------:R-:W1:Y:S01]  /*67e0*/  @!UP0 LDCU UR10, c[0x0][0xd20] ;  /* 0x0001a400ff0a87ac */ /* 0x000e620008000800 */
[----:B--2---:R-:W-:Y:S02]  /*67f0*/  UIMAD.WIDE.U32 UR8, UR39, UR12, URZ ;  /* 0x0000000c270872a5 */ /* 0x004fe4000f8e00ff */
[----:B------:R-:W-:Y:S02]  /*6800*/  UIMAD.WIDE.U32 UR6, UR38, UR15, URZ ;  /* 0x0000000f260672a5 */ /* 0x000fe4000f8e00ff */
[----:B------:R-:W-:Y:S03]  /*6810*/  @!UP0 UISETP.NE.AND UP1, UPT, UR14, 0x1, UPT ;  /* 0x000000010e00888c */ /* 0x000fe6000bf25270 */
[----:B------:R-:W-:Y:S01]  /*6820*/  @!UP0 UMOV UR4, UR9 ;  /* 0x0000000900048c82 */ /* 0x000fe20008000000 */
[----:B---3--:R-:W-:Y:S02]  /*6830*/  @!UP0 UISETP.NE.AND UP2, UPT, UR5, 0x1, UPT ;  /* 0x000000010500888c */ /* 0x008fe4000bf45270 */
[----:B------:R-:W-:Y:S01]  /*6840*/  @!UP0 USHF.R.U32.HI UR4, URZ, UR13, UR4 ;  /* 0x0000000dff048299 */ /* 0x000fe20008011604 */
[----:B------:R-:W-:Y:S02]  /*6850*/  @!UP0 UMOV UR6, UR7 ;  /* 0x0000000700068c82 */ /* 0x000fe40008000000 */
[----:B-1----:R-:W-:Y:S02]  /*6860*/  @!UP0 USHF.R.U32.HI UR6, URZ, UR10, UR6 ;  /* 0x0000000aff068299 */ /* 0x002fe40008011606 */
[----:B------:R-:W-:Y:S02]  /*6870*/  @!UP0 USEL UR7, UR39, UR4, !UP2 ;  /* 0x0000000427078287 */ /* 0x000fe4000d000000 */
[----:B------:R-:W-:Y:S04]  /*6880*/  @!UP0 USEL UR6, UR38, UR6, !UP1 ;  /* 0x0000000626068287 */ /* 0x000fe8000c800000 */
[----:B------:R-:W-:Y:S02]  /*6890*/  @!UP0 UIADD3 UR4, UPT, UPT, -UR7, UR6, URZ ;  /* 0x0000000607048290 */ /* 0x000fe4000fffe1ff */
[----:B------:R-:W-:Y:S02]  /*68a0*/  @!UP0 UIADD3 UR6, UPT, UPT, UR7, -UR6, URZ ;  /* 0x8000000607068290 */ /* 0x000fe4000fffe0ff */
[----:B------:R-:W-:Y:S02]  /*68b0*/  @!UP0 UIMAD UR39, UR4, UR5, UR39 ;  /* 0x00000005042782a4 */ /* 0x000fe4000f8e0227 */
[----:B------:R-:W-:Y:S02]  /*68c0*/  @!UP0 UIMAD UR38, UR6, UR14, UR38 ;  /* 0x0000000e062682a4 */ /* 0x000fe4000f8e0226 */
[----:B------:R-:W-:Y:S09]  /*68d0*/  ULOP3.LUT UP0, URZ, UR16, 0x1f0, URZ, 0xc0, !UPT ;  /* 0x000001f010ff7892 */ /* 0x000ff2000f80c0ff */
[----:B------:R-:W-:Y:S05]  /*68e0*/  BRA.U !UP0, `(.L_x_76) ;  /* 0x00000001087c7547 */ /* 0x000fea000b800000 */
[----:B------:R-:W1:Y:S01]  /*68f0*/  LDCU.64 UR8, c[0x4][0x80] ;  /* 0x01001000ff0877ac */ /* 0x000e620008000a00 */
[----:B------:R-:W-:Y:S01]  /*6900*/  MOV R16, 0x0 ;  /* 0x0000000000107802 */ /* 0x000fe20000000f00 */
[----:B------:R-:W-:Y:S02]  /*6910*/  HFMA2 R12, -RZ, RZ, 0, 5.9604644775390625e-08 ;  /* 0x00000001ff0c7431 */ /* 0x000fe400000001ff */
[----:B------:R-:W-:Y:S01]  /*6920*/  IMAD.MOV.U32 R8, RZ, RZ, 0x70 ;  /* 0x00000070ff087424 */ /* 0x000fe200078e00ff */
[----:B------:R2:W3:Y:S01]  /*6930*/  LDC.64 R14, c[0x4][R16] ;  /* 0x01000000100e7b82 */ /* 0x0004e20000000a00 */
[----:B------:R-:W4:Y:S01]  /*6940*/  LDCU.64 UR6, c[0x4][0x88] ;  /* 0x01001100ff0677ac */ /* 0x000f220008000a00 */
[----:B------:R-:W-:Y:S01]  /*6950*/  IMAD.MOV.U32 R13, RZ, RZ, RZ ;  /* 0x000000ffff0d7224 */ /* 0x000fe200078e00ff */
[----:B------:R-:W2:Y:S01]  /*6960*/  LDCU.64 UR4, c[0x4][0x8] ;  /* 0x01000100ff0477ac */ /* 0x000ea20008000a00 */
[----:B-1----:R-:W-:Y:S01]  /*6970*/  MOV R5, UR9 ;  /* 0x0000000900057c02 */ /* 0x002fe20008000f00 */
[----:B------:R-:W-:Y:S01]  /*6980*/  IMAD.U32 R4, RZ, RZ, UR8 ;  /* 0x00000008ff047e24 */ /* 0x000fe2000f8e00ff */
[----:B----4-:R-:W-:Y:S01]  /*6990*/  MOV R7, UR7 ;  /* 0x0000000700077c02 */ /* 0x010fe20008000f00 */
[----:B------:R-:W-:Y:S01]  /*69a0*/  IMAD.U32 R6, RZ, RZ, UR6 ;  /* 0x00000006ff067e24 */ /* 0x000fe2000f8e00ff */
[----:B--2---:R-:W-:Y:S01]  /*69b0*/  MOV R11, UR5 ;  /* 0x00000005000b7c02 */ /* 0x004fe20008000f00 */
[----:B------:R-:W-:Y:S02]  /*69c0*/  IMAD.U32 R10, RZ, RZ, UR4 ;  /* 0x00000004ff0a7e24 */ /* 0x000fe4000f8e00ff */
[----:B------:R-:W-:Y:S07]  /*69d0*/  LEPC R20, `(.L_x_77) ;  /* 0x000000001014794e */ /* 0x000fee0000000000 */
[----:B---3-5:R-:W-:Y:S05]  /*69e0*/  CALL.ABS.NOINC R14 ;  /* 0x000000000e007343 */ /* 0x028fea0003c00000 */
.L_x_77:
[----:B------:R-:W1:Y:S01]  /*69f0*/  LDCU.64 UR8, c[0x4][0x80] ;  /* 0x01001000ff0877ac */ /* 0x000e620008000a00 */
[----:B------:R-:W2:Y:S01]  /*6a00*/  LDC.64 R16, c[0x4][R16] ;  /* 0x0100000010107b82 */ /* 0x000ea20000000a00 */
[----:B------:R-:W-:Y:S02]  /*6a10*/  HFMA2 R12, -RZ, RZ, 0, 5.9604644775390625e-08 ;  /* 0x00000001ff0c7431 */ /* 0x000fe400000001ff */
[----:B------:R-:W-:Y:S02]  /*6a20*/  IMAD.MOV.U32 R8, RZ, RZ, 0x70 ;  /* 0x00000070ff087424 */ /* 0x000fe400078e00ff */
[----:B------:R-:W-:Y:S01]  /*6a30*/  IMAD.MOV.U32 R13, RZ, RZ, RZ ;  /* 0x000000ffff0d7224 */ /* 0x000fe200078e00ff */
[----:B------:R-:W3:Y:S01]  /*6a40*/  LDCU.64 UR6, c[0x4][0x88] ;  /* 0x01001100ff0677ac */ /* 0x000ee20008000a00 */
[----:B------:R-:W4:Y:S01]  /*6a50*/  LDCU.64 UR4, c[0x4][0x8] ;  /* 0x01000100ff0477ac */ /* 0x000f220008000a00 */
[----:B-1----:R-:W-:Y:S02]  /*6a60*/  MOV R4, UR8 ;  /* 0x0000000800047c02 */ /* 0x002fe40008000f00 */
[----:B------:R-:W-:Y:S02]  /*6a70*/  MOV R5, UR9 ;  /* 0x0000000900057c02 */ /* 0x000fe40008000f00 */
[----:B---3--:R-:W-:Y:S01]  /*6a80*/  MOV R7, UR7 ;  /* 0x0000000700077c02 */ /* 0x008fe20008000f00 */
[----:B------:R-:W-:Y:S01]  /*6a90*/  IMAD.U32 R6, RZ, RZ, UR6 ;  /* 0x00000006ff067e24 */ /* 0x000fe2000f8e00ff */
[----:B----4-:R-:W-:Y:S01]  /*6aa0*/  MOV R11, UR5 ;  /* 0x00000005000b7c02 */ /* 0x010fe20008000f00 */
[----:B------:R-:W-:Y:S02]  /*6ab0*/  IMAD.U32 R10, RZ, RZ, UR4 ;  /* 0x00000004ff0a7e24 */ /* 0x000fe4000f8e00ff */
[----:B------:R-:W-:Y:S07]  /*6ac0*/  LEPC R20, `(.L_x_76) ;  /* 0x000000001014794e */ /* 0x000fee0000000000 */
[----:B--2---:R-:W-:Y:S05]  /*6ad0*/  CALL.ABS.NOINC R16 ;  /* 0x0000000010007343 */ /* 0x004fea0003c00000 */
.L_x_76:
[----:B------:R-:W-:Y:S02]  /*6ae0*/  R2UR UR8, R86 ;  /* 0x00000000560872ca */ /* 0x000fe400000e0000 */
[----:B------:R-:W-:Y:S02]  /*6af0*/  R2UR UR7, R84 ;  /* 0x00000000540772ca */ /* 0x000fe400000e0000 */
[----:B------:R-:W-:Y:S02]  /*6b00*/  R2UR UR6, R83 ;  /* 0x00000000530672ca */ /* 0x000fe400000e0000 */
[----:B------:R-:W-:Y:S02]  /*6b10*/  R2UR UR5, R82 ;  /* 0x00000000520572ca */ /* 0x000fe400000e0000 */
[----:B------:R-:W-:Y:S02]  /*6b20*/  R2UR UR4, R81 ;  /* 0x00000000510472ca */ /* 0x000fe400000e0000 */
[----:B------:R-:W-:Y:S03]  /*6b30*/  ISETP.NE.U32.AND P4, PT, R76, RZ, PT ;  /* 0x000000ff4c00720c */ /* 0x000fe60003f85070 */
[----:B------:R-:W-:Y:S01]  /*6b40*/  UISETP.NE.AND UP2, UPT, UR8, URZ, UPT ;  /* 0x000000ff0800728c */ /* 0x000fe2000bf45270 */
[----:B------:R-:W-:Y:S01]  /*6b50*/  ISETP.NE.AND.EX P4, PT, R77, RZ, PT, P4 ;  /* 0x000000ff4d00720c */ /* 0x000fe20003f85340 */
[----:B------:R-:W-:Y:S04]  /*6b60*/  UISETP.NE.U32.AND UP0, UPT, UR7, URZ, UPT ;  /* 0x000000ff0700728c */ /* 0x000fe8000bf05070 */
[----:B------:R-:W-:Y:S01]  /*6b70*/  ISETP.NE.U32.AND P2, PT, RZ, UR5, PT ;  /* 0x00000005ff007c0c */ /* 0x000fe2000bf45070 */
[----:B------:R-:W-:Y:S01]  /*6b80*/  UISETP.NE.AND.EX UP1, UPT, UR6, URZ, UPT, UP0 ;  /* 0x000000ff0600728c */ /* 0x000fe2000bf25300 */
[----:B------:R-:W-:Y:S01]  /*6b90*/  PLOP3.LUT P1, PT, PT, PT, UP2, 0x80, 0x8 ;  /* 0x000000000008781c */ /* 0x000fe20003f2f028 */
[----:B------:R-:W-:Y:S01]  /*6ba0*/  UPLOP3.LUT UP0, UPT, UPT, UPT, UPT, 0x40, 0x4 ;  /* 0x000000000004789c */ /* 0x000fe20003f0e870 */
[----:B------:R-:W-:Y:S01]  /*6bb0*/  ISETP.NE.AND.EX P2, PT, RZ, UR4, PT, P2 ;  /* 0x00000004ff007c0c */ /* 0x000fe2000bf45320 */
[----:B------:R-:W-:Y:S06]  /*6bc0*/  @UP2 UPLOP3.LUT UP0, UPT, UPT, UPT, UP1, 0x80, 0x8 ;  /* 0x000000000008289c */ /* 0x000fec0003f0f010 */
[----:B------:R-:W-:Y:S01]  /*6bd0*/  PLOP3.LUT P0, PT, PT, PT, UP0, 0x80, 0x8 ;  /* 0x000000000008781c */ /* 0x000fe20003f0f008 */
[----:B------:R-:W-:Y:S01]  /*6be0*/  @!UPT UIADD3 URZ, UPT, UPT, URZ, URZ, URZ ;  /* 0x000000fffffff290 */ /* 0x000fe2000fffe0ff */
[----:B------:R-:W-:Y:S11]  /*6bf0*/  BRA.U !UP1, `(.L_x_78) ;  /* 0x0000000109487547 */ /* 0x000ff6000b800000 */
[----:B------:R-:W1:Y:S01]  /*6c00*/  LDCU.64 UR8, c[0x0][0x358] ;  /* 0x00006b00ff0877ac */ /* 0x000e620008000a00 */
[----:B------:R-:W-:Y:S01]  /*6c10*/  R2UR UR5, R82 ;  /* 0x00000000520572ca */ /* 0x000fe200000e0000 */
[----:B------:R-:W-:Y:S01]  /*6c20*/  IMAD.MOV.U32 R79, RZ, RZ, 0x1 ;  /* 0x00000001ff4f7424 */ /* 0x000fe200078e00ff */
[----:B------:R-:W-:Y:S01]  /*6c30*/  R2UR UR4, R81 ;  /* 0x00000000510472ca */ /* 0x000fe200000e0000 */
[----:B------:R-:W-:Y:S01]  /*6c40*/  IMAD.MOV.U32 R0, RZ, RZ, 0x1 ;  /* 0x00000001ff007424 */ /* 0x000fe200078e00ff */
[----:B------:R-:W-:Y:S09]  /*6c50*/  R2UR UR6, R84 ;  /* 0x00000000540672ca */ /* 0x000ff200000e0000 */
[----:B------:R-:W-:Y:S04]  /*6c60*/  UISETP.NE.U32.AND UP0, UPT, UR5, URZ, UPT ;  /* 0x000000ff0500728c */ /* 0x000fe8000bf05070 */
[----:B------:R-:W-:Y:S06]  /*6c70*/  UISETP.NE.AND.EX UP0, UPT, UR4, URZ, UPT, UP0 ;  /* 0x000000ff0400728c */ /* 0x000fec000bf05300 */
[----:B------:R-:W-:Y:S05]  /*6c80*/  PLOP3.LUT P3, PT, PT, PT, UP0, 0x80, 0x8 ;  /* 0x000000000008781c */ /* 0x000fea0003f6f008 */
[----:B------:R-:W2:Y:S01]  /*6c90*/  @UP0 LDCU.64 UR4, c[0x0][0xa88] ;  /* 0x00015100ff0407ac */ /* 0x000ea20008000a00 */
[----:B------:R-:W-:Y:S07]  /*6ca0*/  @UP0 UIMAD UR6, UR36, UR6, URZ ;  /* 0x00000006240602a4 */ /* 0x000fee000f8e02ff */
[----:B------:R-:W-:Y:S01]  /*6cb0*/  @!P3 PRMT R79, R0, 0x7610, R79 ;  /* 0x00007610004fb816 */ /* 0x000fe2000000004f */
[----:B--2---:R-:W-:Y:S06]  /*6cc0*/  @UP0 UIMAD.WIDE UR4, UR6, 0x4, UR4 ;  /* 0x00000004060408a5 */ /* 0x004fec000f8e0204 */
[----:B------:R-:W-:Y:S02]  /*6cd0*/  IMAD.U32 R4, RZ, RZ, UR4 ;  /* 0x00000004ff047e24 */ /* 0x000fe4000f8e00ff */
[----:B------:R-:W-:Y:S03]  /*6ce0*/  IMAD.U32 R5, RZ, RZ, UR5 ;  /* 0x00000005ff057e24 */ /* 0x000fe6000f8e00ff */
[----:B------:R-:W2:Y:S02]  /*6cf0*/  @!UP0 LDCU UR4, c[0x0][0xa80] ;  /* 0x00015000ff0487ac */ /* 0x000ea40008000800 */
[----:B-1---5:R1:W5:Y:S02]  /*6d00*/  @P3 LDG.E R41, desc[UR8][R4.64] ;  /* 0x0000000804293981 */ /* 0x022364000c1e1900 */
[----:B-12---:R-:W-:Y:S02]  /*6d10*/  @!P3 IMAD.U32 R41, RZ, RZ, UR4 ;  /* 0x00000004ff29be24 */ /* 0x006fe4000f8e00ff */
.L_x_78:
[----:B------:R-:W-:Y:S05]  /*6d20*/  @!P4 BRA `(.L_x_79) ;  /* 0x000000000024c947 */ /* 0x000fea0003800000 */
[----:B----4-:R-:W-:Y:S01]  /*6d30*/  ISETP.NE.U32.AND P3, PT, R74, RZ, PT ;  /* 0x000000ff4a00720c */ /* 0x010fe20003f65070 */
[----:B------:R-:W1:Y:S03]  /*6d40*/  LDCU.64 UR4, c[0x0][0x358] ;  /* 0x00006b00ff0477ac */ /* 0x000e660008000a00 */
[----:B------:R-:W-:Y:S11]  /*6d50*/  ISETP.NE.AND.EX P3, PT, R75, RZ, PT, P3 ;  /* 0x000000ff4b00720c */ /* 0x000ff60003f65330 */
[----:B------:R-:W-:Y:S02]  /*6d60*/  @!UPT UIADD3 URZ, UPT, UPT, URZ, URZ, URZ ;  /* 0x000000fffffff290 */ /* 0x000fe4000fffe0ff */
[----:B------:R-:W2:Y:S01]  /*6d70*/  @P3 LDC.64 R4, c[0x0][0xaa8] ;  /* 0x0002aa00ff043b82 */ /* 0x000ea20000000a00 */
[----:B------:R-:W-:Y:S04]  /*6d80*/  @P3 IMAD R0, R76, UR36, RZ ;  /* 0x000000244c003c24 */ /* 0x000fe8000f8e02ff */
[----:B--2---:R-:W-:Y:S05]  /*6d90*/  @P3 IMAD.WIDE R4, R0, 0x4, R4 ;  /* 0x0000000400043825 */ /* 0x004fea00078e0204 */
[----:B-1---5:R1:W5:Y:S02]  /*6da0*/  @P3 LDG.E R36, desc[UR4][R4.64] ;  /* 0x0000000404243981 */ /* 0x022364000c1e1900 */
[----:B-1----:R-:W2:Y:S02]  /*6db0*/  @!P3 LDC R36, c[0x0][0xaa0] ;  /* 0x0002a800ff24bb82 */ /* 0x002ea40000000800 */
.L_x_79:
[----:B-----5:R-:W-:Y:S01]  /*6dc0*/  FSETP.NEU.AND P3, PT, R41, RZ, PT ;  /* 0x000000ff2900720b */ /* 0x020fe20003f6d000 */
[----:B------:R-:W-:Y:S01]  /*6dd0*/  ULOP3.LUT UR4, UR56, 0x1, URZ, 0x3c, !UPT ;  /* 0x0000000138047892 */ /* 0x000fe2000f8e3cff */
[----:B------:R-:W-:Y:S01]  /*6de0*/  SEL R6, RZ, 0xffffffff, P2 ;  /* 0xffffffffff067807 */ /* 0x000fe20001000000 */
[----:B------:R-:W-:Y:S01]  /*6df0*/  IMAD.U32 R104, RZ, RZ, UR52 ;  /* 0x00000034ff687e24 */ /* 0x000fe2000f8e00ff */
[C---:B------:R-:W-:Y:S01]  /*6e00*/  @P1 LOP3.LUT P2, RZ, R79.reuse, 0xff, RZ, 0xc0, !PT ;  /* 0x000000ff4fff1812 */ /* 0x040fe2000784c0ff */
[----:B------:R-:W-:Y:S01]  /*6e10*/  IMAD.SHL.U32 R99, R90, 0x4, RZ ;  /* 0x000000045a637824 */ /* 0x000fe200078e00ff */
[----:B------:R-:W-:Y:S01]  /*6e20*/  @P1 SEL R5, RZ, 0xffffffff, P3 ;  /* 0xffffffffff051807 */ /* 0x000fe20001800000 */
[----:B------:R-:W-:Y:S01]  /*6e30*/  IMAD.U32 R102, RZ, RZ, UR4 ;  /* 0x00000004ff667e24 */ /* 0x000fe2000f8e00ff */
[----:B------:R-:W-:Y:S01]  /*6e40*/  LOP3.LUT P4, R87, R79, 0xff, RZ, 0xc0, !PT ;  /* 0x000000ff4f577812 */ /* 0x000fe2000788c0ff */
[----:B------:R-:W-:Y:S01]  /*6e50*/  IMAD.SHL.U32 R104, R104, 0x4000, RZ ;  /* 0x0000400068687824 */ /* 0x000fe200078e00ff */
[----:B------:R-:W-:Y:S01]  /*6e60*/  @P0 SEL R5, R6, R5, !P2 ;  /* 0x0000000506050207 */ /* 0x000fe20005000000 */
[----:B------:R-:W-:Y:S01]  /*6e70*/  IMAD.U32 R3, RZ, RZ, UR37 ;  /* 0x00000025ff037e24 */ /* 0x000fe2000f8e00ff */
[----:B------:R-:W-:Y:S01]  /*6e80*/  PLOP3.LUT P0, PT, PT, PT, UP1, 0x80, 0x8 ;  /* 0x000000000008781c */ /* 0x000fe20003f0f018 */
[----:B------:R-:W-:Y:S01]  /*6e90*/  IMAD.IADD R107, R91, 0x1, R104 ;  /* 0x000000015b6b7824 */ /* 0x000fe200078e0268 */
[----:B------:R-:W-:Y:S01]  /*6ea0*/  @P1 LOP3.LUT R5, R5, 0x1, RZ, 0xc0, !PT ;  /* 0x0000000105051812 */ /* 0x000fe200078ec0ff */
[----:B------:R-:W-:Y:S01]  /*6eb0*/  IMAD.SHL.U32 R98, R92, 0x4, RZ ;  /* 0x000000045c627824 */ /* 0x000fe200078e00ff */
[----:B------:R-:W-:Y:S01]  /*6ec0*/  BSSY B1, `(.L_x_80) ;  /* 0x000006a000017945 */ /* 0x000fe20003800000 */
[----:B------:R-:W-:Y:S01]  /*6ed0*/  IMAD.IADD R105, R107, 0x1, R99 ;  /* 0x000000016b697824 */ /* 0x000fe200078e0263 */
[----:B------:R-:W-:Y:S01]  /*6ee0*/  ISETP.NE.U32.OR P5, PT, R5, 0x1, !P1 ;  /* 0x000000010500780c */ /* 0x000fe20004fa5470 */
[----:B------:R-:W-:Y:S01]  /*6ef0*/  IMAD.U32 R5, RZ, RZ, UR52 ;  /* 0x00000034ff057e24 */ /* 0x000fe2000f8e00ff */
[----:B------:R-:W-:Y:S01]  /*6f00*/  CS2R R70, SRZ ;  /* 0x0000000000467805 */ /* 0x000fe2000001ff00 */
[----:B------:R-:W-:Y:S01]  /*6f10*/  IMAD.MOV.U32 R101, RZ, RZ, 0x1 ;  /* 0x00000001ff657424 */ /* 0x000fe200078e00ff */
[----:B------:R-:W-:Y:S01]  /*6f20*/  P2R R97, PR, RZ, 0x20 ;  /* 0x00000020ff617803 */ /* 0x000fe20000000000 */
[----:B------:R-:W-:Y:S01]  /*6f30*/  IMAD.MOV.U32 R72, RZ, RZ, RZ ;  /* 0x000000ffff487224 */ /* 0x000fe200078e00ff */
[----:B------:R-:W-:Y:S01]  /*6f40*/  LEA R4, R5, UR47, 0x3 ;  /* 0x0000002f05047c11 */ /* 0x000fe2000f8e18ff */
[----:B------:R-:W-:Y:S01]  /*6f50*/  IMAD.U32 R5, RZ, RZ, UR37 ;  /* 0x00000025ff057e24 */ /* 0x000fe2000f8e00ff */
[----:B------:R-:W-:Y:S02]  /*6f60*/  CS2R R68, SRZ ;  /* 0x0000000000447805 */ /* 0x000fe4000001ff00 */
[----:B------:R-:W-:Y:S02]  /*6f70*/  CS2R R66, SRZ ;  /* 0x0000000000427805 */ /* 0x000fe4000001ff00 */
[----:B------:R-:W-:Y:S02]  /*6f80*/  CS2R R64, SRZ ;  /* 0x0000000000407805 */ /* 0x000fe4000001ff00 */
[----:B------:R-:W-:Y:S02]  /*6f90*/  CS2R R62, SRZ ;  /* 0x00000000003e7805 */ /* 0x000fe4000001ff00 */
[----:B------:R-:W-:Y:S02]  /*6fa0*/  SHF.L.U32 R0, R5, 0x1f, RZ ;  /* 0x0000001f05007819 */ /* 0x000fe400000006ff */
[----:B------:R-:W-:Y:S02]  /*6fb0*/  CS2R R60, SRZ ;  /* 0x00000000003c7805 */ /* 0x000fe4000001ff00 */
[----:B------:R-:W-:Y:S02]  /*6fc0*/  @P5 SHF.L.U32 R7, R102, 0x1f, RZ ;  /* 0x0000001f66075819 */ /* 0x000fe400000006ff */
[----:B------:R-:W-:Y:S02]  /*6fd0*/  CS2R R58, SRZ ;  /* 0x00000000003a7805 */ /* 0x000fe4000001ff00 */
[----:B------:R-:W-:Y:S02]  /*6fe0*/  SEL R5, RZ, 0xffffffff, P3 ;  /* 0xffffffffff057807 */ /* 0x000fe40001800000 */
[----:B------:R-:W-:Y:S01]  /*6ff0*/  CS2R R56, SRZ ;  /* 0x0000000000387805 */ /* 0x000fe2000001ff00 */
[----:B------:R-:W1:Y:S01]  /*7000*/  @P5 SYNCS.PHASECHK.TRANS64.TRYWAIT P2, [R4+URZ+0x20], R7 ;  /* 0x00002007040055a7 */ /* 0x000e6200080411ff */
[----:B------:R-:W-:Y:S02]  /*7010*/  CS2R R54, SRZ ;  /* 0x0000000000367805 */ /* 0x000fe4000001ff00 */
[----:B------:R-:W-:Y:S02]  /*7020*/  @P0 SEL R5, R6, R5, !P4 ;  /* 0x0000000506050207 */ /* 0x000fe40006000000 */
[----:B------:R-:W-:Y:S02]  /*7030*/  CS2R R52, SRZ ;  /* 0x0000000000347805 */ /* 0x000fe4000001ff00 */
[----:B------:R-:W-:Y:S02]  /*7040*/  ISETP.NE.AND P0, PT, RZ, UR37, PT ;  /* 0x00000025ff007c0c */ /* 0x000fe4000bf05270 */
[----:B------:R-:W-:Y:S02]  /*7050*/  CS2R R50, SRZ ;  /* 0x0000000000327805 */ /* 0x000fe4000001ff00 */
[----:B------:R-:W-:Y:S02]  /*7060*/  LOP3.LUT R5, R5, 0x1, RZ, 0xc0, !PT ;  /* 0x0000000105057812 */ /* 0x000fe400078ec0ff */
[----:B------:R-:W-:Y:S02]  /*7070*/  CS2R R48, SRZ ;  /* 0x0000000000307805 */ /* 0x000fe4000001ff00 */
[----:B------:R-:W-:Y:S02]  /*7080*/  CS2R R46, SRZ ;  /* 0x00000000002e7805 */ /* 0x000fe4000001ff00 */
[----:B------:R-:W-:Y:S02]  /*7090*/  CS2R R44, SRZ ;  /* 0x00000000002c7805 */ /* 0x000fe4000001ff00 */
[----:B------:R-:W-:Y:S02]  /*70a0*/  ISETP.NE.U32.AND P3, PT, R5, 0x1, PT ;  /* 0x000000010500780c */ /* 0x000fe40003f65070 */
[----:B------:R-:W-:Y:S01]  /*70b0*/  CS2R R42, SRZ ;  /* 0x00000000002a7805 */ /* 0x000fe2000001ff00 */
[----:B------:R-:W-:Y:S01]  /*70c0*/  IMAD.MOV.U32 R40, RZ, RZ, RZ ;  /* 0x000000ffff287224 */ /* 0x000fe200078e00ff */
[----:B------:R-:W-:Y:S01]  /*70d0*/  SEL R38, RZ, 0xe0, P0 ;  /* 0x000000e0ff267807 */ /* 0x000fe20000000000 */
[----:B------:R-:W-:Y:S01]  /*70e0*/  IMAD.U32 R100, RZ, RZ, UR52 ;  /* 0x00000034ff647e24 */ /* 0x000fe2000f8e00ff */
[----:B------:R-:W-:Y:S01]  /*70f0*/  P2R R103, PR, RZ, 0x8 ;  /* 0x00000008ff677803 */ /* 0x000fe20000000000 */
[----:B------:R3:W2:Y:S01]  /*7100*/  SYNCS.PHASECHK.TRANS64.TRYWAIT P1, [UR47+0x80], R0 ;  /* 0x00008000ff0075a7 */ /* 0x0006a2000802112f */
[----:B------:R-:W-:Y:S02]  /*7110*/  IMAD R37, R3, 0xe0, R2 ;  /* 0x000000e003257824 */ /* 0x000fe400078e0202 */
[----:B------:R-:W-:Y:S02]  /*7120*/  IMAD.IADD R108, R107, 0x1, R98 ;  /* 0x000000016b6c7824 */ /* 0x000fe400078e0262 */
[----:B------:R-:W-:Y:S01]  /*7130*/  IMAD.IADD R106, R98, 0x1, R105 ;  /* 0x00000001626a7824 */ /* 0x000fe200078e0269 */
[----:B-1----:R-:W-:Y:S01]  /*7140*/  @P5 SEL R101, RZ, 0x1, !P2 ;  /* 0x00000001ff655807 */ /* 0x002fe20005000000 */
[----:B---3--:R-:W-:Y:S06]  /*7150*/  @!P5 BRA `(.L_x_81) ;  /* 0x000000040000d947 */ /* 0x008fec0003800000 */
[----:B------:R-:W-:Y:S01]  /*7160*/  HFMA2 R42, -RZ, RZ, 0, 0 ;  /* 0x00000000ff2a7431 */ /* 0x000fe200000001ff */
[----:B------:R-:W-:Y:S01]  /*7170*/  ISETP.NE.AND P0, PT, R101, RZ, PT ;  /* 0x000000ff6500720c */ /* 0x000fe20003f05270 */
[----:B------:R-:W-:Y:S01]  /*7180*/  IMAD.MOV.U32 R40, RZ, RZ, RZ ;  /* 0x000000ffff287224 */ /* 0x000fe200078e00ff */
[----:B------:R-:W-:Y:S11]  /*7190*/  BSSY B0, `(.L_x_82) ;  /* 0x0000005000007945 */ /* 0x000ff60003800000 */
[----:B------:R-:W-:Y:S05]  /*71a0*/  @P0 BRA `(.L_x_83) ;  /* 0x00000000000c0947 */ /* 0x000fea0003800000 */
[----:B------:R-:W-:Y:S04]  /*71b0*/  SHF.L.U32 R3, R102, 0x1f, RZ ;  /* 0x0000001f66037819 */ /* 0x000fe800000006ff */
[----:B------:R-:W1:Y:S02]  /*71c0*/  SYNCS.PHASECHK.TRANS64.TRYWAIT P0, [R4+URZ+0x20], R3 ;  /* 0x00002003040075a7 */ /* 0x000e6400080011ff */
[----:B-1----:R-:W-:Y:S05]  /*71d0*/  @!P0 BRA `(.L_x_84) ;  /* 0x0000008400588947 */ /* 0x002fea0003800000 */
.L_x_83:
[----:B------:R-:W-:Y:S05]  /*71e0*/  BSYNC B0 ;  /* 0x0000000000007941 */ /* 0x000fea0003800000 */
.L_x_82:
[----:B------:R-:W-:Y:S01]  /*71f0*/  ISETP.NE.AND P0, PT, R103, RZ, PT ;  /* 0x000000ff6700720c */ /* 0x000fe20003f05270 */
[----:B------:R-:W-:Y:S01]  /*7200*/  IMAD.MOV.U32 R43, RZ, RZ, RZ ;  /* 0x000000ffff2b7224 */ /* 0x000fe200078e00ff */
[----:B------:R-:W-:Y:S02]  /*7210*/  CS2R R44, SRZ ;  /* 0x00000000002c7805 */ /* 0x000fe4000001ff00 */
        /* <DEDUP_REMOVED lines=9> */
[----:B------:R-:W-:Y:S01]  /*72b0*/  CS2R R64, SRZ ;  /* 0x0000000000407805 */ /* 0x000fe2000001ff00 */
[----:B------:R3:W1:Y:S01]  /*72c0*/  @P0 LDS R40, [R107] ;  /* 0x000000006b280984 */ /* 0x0006620000000800 */
[----:B------:R-:W-:Y:S02]  /*72d0*/  CS2R R66, SRZ ;  /* 0x0000000000427805 */ /* 0x000fe4000001ff00 */
[----:B------:R-:W-:Y:S02]  /*72e0*/  CS2R R68, SRZ ;  /* 0x0000000000447805 */ /* 0x000fe4000001ff00 */
[----:B------:R-:W-:Y:S01]  /*72f0*/  CS2R R70, SRZ ;  /* 0x0000000000467805 */ /* 0x000fe2000001ff00 */
[----:B------:R3:W1:Y:S01]  /*7300*/  @P0 LDS R42, [R108] ;  /* 0x000000006c2a0984 */ /* 0x0006620000000800 */
[----:B------:R-:W-:Y:S01]  /*7310*/  IMAD.MOV.U32 R72, RZ, RZ, RZ ;  /* 0x000000ffff487224 */ /* 0x000fe200078e00ff */
[----:B------:R-:W-:Y:S02]  /*7320*/  UIADD3 UR4, UPT, UPT, UR52, 0x1, URZ ;  /* 0x0000000134047890 */ /* 0x000fe4000fffe0ff */
[----:B------:R3:W1:Y:S02]  /*7330*/  @P0 LDS R43, [R105] ;  /* 0x00000000692b0984 */ /* 0x0006640000000800 */
[----:B------:R-:W-:Y:S02]  /*7340*/  UISETP.NE.AND UP0, UPT, UR4, 0x3, UPT ;  /* 0x000000030400788c */ /* 0x000fe4000bf05270 */
[----:B------:R3:W1:Y:S02]  /*7350*/  @P0 LDS R44, [R106] ;  /* 0x000000006a2c0984 */ /* 0x0006640000000800 */
[----:B------:R-:W-:Y:S02]  /*7360*/  USEL UR5, URZ, 0x1, UP0 ;  /* 0x00000001ff057887 */ /* 0x000fe40008000000 */
[----:B------:R3:W1:Y:S01]  /*7370*/  @P0 LDS R45, [R107+0x200] ;  /* 0x000200006b2d0984 */ /* 0x0006620000000800 */
[----:B------:R-:W-:Y:S03]  /*7380*/  USEL UR4, UR4, URZ, UP0 ;  /* 0x000000ff04047287 */ /* 0x000fe60008000000 */
[----:B------:R3:W1:Y:S01]  /*7390*/  @P0 LDS R46, [R108+0x200] ;  /* 0x000200006c2e0984 */ /* 0x0006620000000800 */
[----:B------:R-:W-:Y:S02]  /*73a0*/  LOP3.LUT R102, R102, UR5, RZ, 0x3c, !PT ;  /* 0x0000000566667c12 */ /* 0x000fe4000f8e3cff */
[----:B------:R-:W-:Y:S01]  /*73b0*/  IMAD.U32 R100, RZ, RZ, UR4 ;  /* 0x00000004ff647e24 */ /* 0x000fe2000f8e00ff */
[----:B------:R3:W1:Y:S04]  /*73c0*/  @P0 LDS R47, [R105+0x200] ;  /* 0x00020000692f0984 */ /* 0x0006680000000800 */
        /* <DEDUP_REMOVED lines=24> */
[----:B------:R3:W1:Y:S02]  /*7550*/  @P0 LDS R72, [R106+0xe00] ;  /* 0x000e00006a480984 */ /* 0x0006640000000800 */
.L_x_81:
[----:B------:R-:W-:Y:S05]  /*7560*/  BSYNC B1 ;  /* 0x0000000000017941 */ /* 0x000fea0003800000 */
.L_x_80:
[----:B------:R-:W-:Y:S05]  /*7570*/  IMAD.IADD R39, R37, 0x1, R38 ;  /* 0x0000000125277824 */ /* 0x000fea00078e0226 */
[----:B-1----:R-:W-:Y:S04]  /*7580*/  SHF.R.U32.HI R3, RZ, 0x15, R39 ;  /* 0x00000015ff037819 */ /* 0x002fe80000011627 */
[----:B------:R-:W-:Y:S01]  /*7590*/  LOP3.LUT P0, RZ, R3, 0x3, R80, 0x48, !PT ;  /* 0x0000000303ff7812 */ /* 0x000fe20007804850 */
[----:B------:R-:W-:Y:S01]  /*75a0*/  @!UPT UIADD3 URZ, UPT, UPT, URZ, URZ, URZ ;  /* 0x000000fffffff290 */ /* 0x000fe2000fffe0ff */
[----:B--2---:R-:W-:Y:S11]  /*75b0*/  @P1 BRA `(.L_x_85) ;  /* 0x0000000000081947 */ /* 0x004ff60003800000 */
[----:B------:R-:W1:Y:S02]  /*75c0*/  SYNCS.PHASECHK.TRANS64.TRYWAIT P1, [UR47+0x80], R0 ;  /* 0x00008000ff0075a7 */ /* 0x000e64000802112f */
[----:B-1----:R-:W-:Y:S05]  /*75d0*/  @!P1 BRA `(.L_x_86) ;  /* 0x00000080006c9947 */ /* 0x002fea0003800000 */
.L_x_85:
[----:B------:R-:W-:Y:S05]  /*75e0*/  @!P0 BRA `(.L_x_87) ;  /* 0x0000000000408947 */ /* 0x000fea0003800000 */
[----:B------:R-:W2:Y:S01]  /*75f0*/  LDCU.64 UR8, c[0x4][0x70] ;  /* 0x01000e00ff0877ac */ /* 0x000ea20008000a00 */
[----:B------:R-:W-:Y:S01]  /*7600*/  MOV R15, 0x0 ;  /* 0x00000000000f7802 */ /* 0x000fe20000000f00 */
[----:B------:R-:W-:Y:S02]  /*7610*/  HFMA2 R12, -RZ, RZ, 0, 5.9604644775390625e-08 ;  /* 0x00000001ff0c7431 */ /* 0x000fe400000001ff */
[----:B------:R-:W-:Y:S02]  /*7620*/  IMAD.MOV.U32 R8, RZ, RZ, 0x192 ;  /* 0x00000192ff087424 */ /* 0x000fe400078e00ff */
[----:B------:R-:W-:Y:S01]  /*7630*/  IMAD.MOV.U32 R13, RZ, RZ, RZ ;  /* 0x000000ffff0d7224 */ /* 0x000fe200078e00ff */
[----:B------:R-:W5:Y:S01]  /*7640*/  LDCU.64 UR6, c[0x4][0x78] ;  /* 0x01000f00ff0677ac */ /* 0x000f620008000a00 */
[----:B------:R-:W1:Y:S01]  /*7650*/  LDC.64 R14, c[0x4][R15] ;  /* 0x010000000f0e7b82 */ /* 0x000e620000000a00 */
[----:B------:R-:W3:Y:S01]  /*7660*/  LDCU.64 UR4, c[0x4][0x10] ;  /* 0x01000200ff0477ac */ /* 0x000ee20008000a00 */
[----:B--2---:R-:W-:Y:S01]  /*7670*/  MOV R5, UR9 ;  /* 0x0000000900057c02 */ /* 0x004fe20008000f00 */
[----:B------:R-:W-:Y:S01]  /*7680*/  IMAD.U32 R4, RZ, RZ, UR8 ;  /* 0x00000008ff047e24 */ /* 0x000fe2000f8e00ff */
[----:B-----5:R-:W-:Y:S01]  /*7690*/  MOV R7, UR7 ;  /* 0x0000000700077c02 */ /* 0x020fe20008000f00 */
[----:B------:R-:W-:Y:S01]  /*76a0*/  IMAD.U32 R6, RZ, RZ, UR6 ;  /* 0x00000006ff067e24 */ /* 0x000fe2000f8e00ff */
[----:B---3--:R-:W-:Y:S01]  /*76b0*/  MOV R11, UR5 ;  /* 0x00000005000b7c02 */ /* 0x008fe20008000f00 */
[----:B------:R-:W-:Y:S02]  /*76c0*/  IMAD.U32 R10, RZ, RZ, UR4 ;  /* 0x00000004ff0a7e24 */ /* 0x000fe4000f8e00ff */
[----:B------:R-:W-:Y:S07]  /*76d0*/  LEPC R20, `(.L_x_87) ;  /* 0x000000001014794e */ /* 0x000fee0000000000 */
[----:B-1--4-:R-:W-:Y:S05]  /*76e0*/  CALL.ABS.NOINC R14 ;  /* 0x000000000e007343 */ /* 0x012fea0003c00000 */
.L_x_87:
[----:B------:R-:W-:Y:S05]  /*76f0*/  WARPSYNC.ALL ;  /* 0x0000000000007948 */ /* 0x000fea0003800000 */
[----:B------:R-:W-:Y:S01]  /*7700*/  R2UR UR4, R39 ;  /* 0x00000000270472ca */ /* 0x000fe200000e0000 */
[----:B------:R-:W-:Y:S01]  /*7710*/  BSSY.RECONVERGENT B0, `(.L_x_88) ;  /* 0x0000088000007945 */ /* 0x000fe20003800200 */
[----:B------:R-:W-:Y:S11]  /*7720*/  ISETP.NE.AND P0, PT, R93, RZ, PT ;  /* 0x000000ff5d00720c */ /* 0x000ff60003f05270 */
[----:B------:R-:W2:Y:S01]  /*7730*/  LDTM.x32 R4, tmem[UR4] ;  /* 0x00000004000479ee */ /* 0x000ea200082c0000 */
[----:B------:R-:W-:Y:S01]  /*7740*/  UIADD3 UR4, UPT, UPT, UR47, 0x88, URZ ;  /* 0x000000882f047890 */ /* 0x000fe2000fffe0ff */
[----:B------:R-:W-:Y:S03]  /*7750*/  NOP ;  /* 0x0000000000007918 */ /* 0x000fe60000000000 */
[----:B------:R-:W-:Y:S09]  /*7760*/  UPRMT UR4, UR40, 0x654, UR4 ;  /* 0x0000065428047896 */ /* 0x000ff20008000004 */
[----:B--2---:R-:W-:Y:S01]  /*7770*/  SYNCS.ARRIVE.TRANS64.RED.A1T0 RZ, [UR4], RZ ;  /* 0x000000ffffff79a7 */ /* 0x004fe20008100404 */
[C---:B------:R-:W-:Y:S01]  /*7780*/  FMUL R4, R36.reuse, R4 ;  /* 0x0000000424047220 */ /* 0x040fe20000400000 */
[C---:B------:R-:W-:Y:S01]  /*7790*/  FMUL R5, R36.reuse, R5 ;  /* 0x0000000524057220 */ /* 0x040fe20000400000 */
[C---:B------:R-:W-:Y:S01]  /*77a0*/  FMUL R6, R36.reuse, R6 ;  /* 0x0000000624067220 */ /* 0x040fe20000400000 */
[C---:B------:R-:W-:Y:S01]  /*77b0*/  FMUL R7, R36.reuse, R7 ;  /* 0x0000000724077220 */ /* 0x040fe20000400000 */
[C---:B------:R-:W-:Y:S01]  /*77c0*/  FFMA R4, R41.reuse, R40, R4 ;  /* 0x0000002829047223 */ /* 0x040fe20000000004 */
[C---:B------:R-:W-:Y:S01]  /*77d0*/  FFMA R5, R41.reuse, R42, R5 ;  /* 0x0000002a29057223 */ /* 0x040fe20000000005 */
[C---:B------:R-:W-:Y:S01]  /*77e0*/  FFMA R6, R41.reuse, R43, R6 ;  /* 0x0000002b29067223 */ /* 0x040fe20000000006 */
[C---:B------:R-:W-:Y:S01]  /*77f0*/  FFMA R7, R41.reuse, R44, R7 ;  /* 0x0000002c29077223 */ /* 0x040fe20000000007 */
[C---:B------:R-:W-:Y:S01]  /*7800*/  FMUL R8, R36.reuse, R8 ;  /* 0x0000000824087220 */ /* 0x040fe20000400000 */
[----:B------:R2:W-:Y:S01]  /*7810*/  STS [R107], R4 ;  /* 0x000000046b007388 */ /* 0x0005e20000000800 */
[C---:B------:R-:W-:Y:S01]  /*7820*/  FMUL R9, R36.reuse, R9 ;  /* 0x0000000924097220 */ /* 0x040fe20000400000 */
[C---:B------:R-:W-:Y:S01]  /*7830*/  FMUL R10, R36.reuse, R10 ;  /* 0x0000000a240a7220 */ /* 0x040fe20000400000 */
[C---:B------:R-:W-:Y:S01]  /*7840*/  FFMA R8, R41.reuse, R45, R8 ;  /* 0x0000002d29087223 */ /* 0x040fe20000000008 */
[----:B------:R2:W-:Y:S01]  /*7850*/  STS [R108], R5 ;  /* 0x000000056c007388 */ /* 0x0005e20000000800 */
        /* <DEDUP_REMOVED lines=11> */
[----:B------:R2:W-:Y:S01]  /*7910*/  STS [R107+0x200], R8 ;  /* 0x000200086b007388 */ /* 0x0005e20000000800 */
[C---:B------:R-:W-:Y:S01]  /*7920*/  FMUL R15, R36.reuse, R15 ;  /* 0x0000000f240f7220 */ /* 0x040fe20000400000 */
[C---:B------:R-:W-:Y:S01]  /*7930*/  FMUL R16, R36.reuse, R16 ;  /* 0x0000001024107220 */ /* 0x040fe20000400000 */
[C---:B------:R-:W-:Y:S01]  /*7940*/  FFMA R14, R41.reuse, R51, R14 ;  /* 0x00000033290e7223 */ /* 0x040fe2000000000e */
[----:B------:R2:W-:Y:S01]  /*7950*/  STS [R108+0x200], R9 ;  /* 0x000200096c007388 */ /* 0x0005e20000000800 */
        /* <DEDUP_REMOVED lines=50> */
[----:B------:R-:W-:Y:S01]  /*7c80*/  FMUL R35, R36, R35 ;  /* 0x0000002324237220 */ /* 0x000fe20000400000 */
[----:B------:R2:W-:Y:S03]  /*7c90*/  STS [R105+0x800], R22 ;  /* 0x0008001669007388 */ /* 0x0005e60000000800 */
[----:B------:R-:W-:Y:S01]  /*7ca0*/  FFMA R35, R41, R72, R35 ;  /* 0x0000004829237223 */ /* 0x000fe20000000023 */
[----:B------:R2:W-:Y:S04]  /*7cb0*/  STS [R106+0x800], R23 ;  /* 0x000800176a007388 */ /* 0x0005e80000000800 */
        /* <DEDUP_REMOVED lines=11> */
[----:B------:R2:W-:Y:S01]  /*7d70*/  STS [R106+0xe00], R35 ;  /* 0x000e00236a007388 */ /* 0x0005e20000000800 */
[----:B------:R-:W-:Y:S01]  /*7d80*/  @!PT LDS RZ, [RZ] ;  /* 0x00000000fffff984 */ /* 0x000fe20000000800 */
[----:B------:R-:W-:Y:S01]  /*7d90*/  @!PT LDS RZ, [RZ] ;  /* 0x00000000fffff984 */ /* 0x000fe20000000800 */
[----:B------:R-:W-:Y:S01]  /*7da0*/  @!PT LDS RZ, [RZ] ;  /* 0x00000000fffff984 */ /* 0x000fe20000000800 */
[----:B------:R-:W-:Y:S01]  /*7db0*/  @!PT LDS RZ, [RZ] ;  /* 0x00000000fffff984 */ /* 0x000fe20000000800 */
[----:B------:R5:W-:Y:S06]  /*7dc0*/  MEMBAR.ALL.CTA ;  /* 0x0000000000007992 */ /* 0x000bec0000008000 */
[----:B-----5:R-:W5:Y:S02]  /*7dd0*/  FENCE.VIEW.ASYNC.S ;  /* 0x00000000000073c6 */ /* 0x020f640000000000 */
[----:B-----5:R-:W-:Y:S06]  /*7de0*/  BAR.SYNC.DEFER_BLOCKING 0x1, 0x80 ;  /* 0x0042000000007b1d */ /* 0x020fec0000010000 */
[----:B------:R-:W-:Y:S05]  /*7df0*/  @P0 BRA `(.L_x_89) ;  /* 0x0000000000640947 */ /* 0x000fea0003800000 */
[----:B------:R-:W-:Y:S01]  /*7e00*/  R2UR UR6, R104 ;  /* 0x00000000680672ca */ /* 0x000fe200000e0000 */
[----:B------:R-:W-:Y:S01]  /*7e10*/  UIADD3 UR4, UP0, UPT, UR58, 0x880, URZ ;  /* 0x000008803a047890 */ /* 0x000fe2000ff1e0ff */
[----:B------:R-:W-:Y:S01]  /*7e20*/  R2UR UR7, R38 ;  /* 0x00000000260772ca */ /* 0x000fe200000e0000 */
[----:B------:R-:W-:Y:S01]  /*7e30*/  UMOV UR51, UR36 ;  /* 0x0000002400337c82 */ /* 0x000fe20008000000 */
[----:B------:R-:W-:Y:S02]  /*7e40*/  UIADD3 UR17, UPT, UPT, UR49, 0x20, URZ ;  /* 0x0000002031117890 */ /* 0x000fe4000fffe0ff */
[----:B------:R-:W-:Y:S01]  /*7e50*/  UIADD3.X UR5, UPT, UPT, URZ, UR59, URZ, UP0, !UPT ;  /* 0x0000003bff057290 */ /* 0x000fe200087fe4ff */
[----:B------:R-:W-:Y:S01]  /*7e60*/  UMOV UR19, UR36 ;  /* 0x0000002400137c82 */ /* 0x000fe20008000000 */
[----:B------:R-:W-:Y:S01]  /*7e70*/  UIADD3 UR13, UPT, UPT, UR49, 0x40, URZ ;  /* 0x00000040310d7890 */ /* 0x000fe2000fffe0ff */
[----:B------:R-:W-:Y:S01]  /*7e80*/  UMOV UR15, UR36 ;  /* 0x00000024000f7c82 */ /* 0x000fe20008000000 */
[----:B------:R-:W-:Y:S03]  /*7e90*/  UIADD3 UR9, UPT, UPT, UR49, 0x60, URZ ;  /* 0x0000006031097890 */ /* 0x000fe6000fffe0ff */
[----:B------:R-:W-:Y:S02]  /*7ea0*/  UIADD3 UR6, UPT, UPT, UR47, UR6, URZ ;  /* 0x000000062f067290 */ /* 0x000fe4000fffe0ff */
[----:B------:R-:W-:Y:S02]  /*7eb0*/  UIADD3 UR50, UPT, UPT, UR54, UR7, URZ ;  /* 0x0000000736327290 */ /* 0x000fe4000fffe0ff */
[----:B------:R-:W-:Y:S02]  /*7ec0*/  UIADD3 UR48, UPT, UPT, UR6, 0x200, URZ ;  /* 0x0000020006307890 */ /* 0x000fe4000fffe0ff */
[----:B------:R-:W-:Y:S02]  /*7ed0*/  UIADD3 UR16, UPT, UPT, UR6, 0x1200, URZ ;  /* 0x0000120006107890 */ /* 0x000fe4000fffe0ff */
[----:B------:R-:W-:Y:S01]  /*7ee0*/  UIADD3 UR12, UPT, UPT, UR6, 0x2200, URZ ;  /* 0x00002200060c7890 */ /* 0x000fe2000fffe0ff */
[----:B------:R-:W-:Y:S01]  /*7ef0*/  UMOV UR18, UR50 ;  /* 0x0000003200127c82 */ /* 0x000fe20008000000 */
[----:B------:R-:W-:Y:S01]  /*7f00*/  UMOV UR14, UR50 ;  /* 0x00000032000e7c82 */ /* 0x000fe20008000000 */
[----:B------:R-:W-:Y:S02]  /*7f10*/  UIADD3 UR8, UPT, UPT, UR6, 0x3200, URZ ;  /* 0x0000320006087890 */ /* 0x000fe4000fffe0ff */
[----:B------:R1:W-:Y:S01]  /*7f20*/  UTMASTG.3D [UR48], [UR4] ;  /* 0x00000030040073b5 */ /* 0x0003e20008010000 */
[----:B------:R-:W-:Y:S01]  /*7f30*/  UMOV UR11, UR36 ;  /* 0x00000024000b7c82 */ /* 0x000fe20008000000 */
[----:B------:R-:W-:Y:S01]  /*7f40*/  UMOV UR10, UR50 ;  /* 0x00000032000a7c82 */ /* 0x000fe20008000000 */
[----:B------:R1:W-:Y:S01]  /*7f50*/  UTMASTG.3D [UR16], [UR4] ;  /* 0x00000010040073b5 */ /* 0x0003e20008010000 */
[----:B------:R1:W-:Y:S03]  /*7f60*/  UTMASTG.3D [UR12], [UR4] ;  /* 0x0000000c040073b5 */ /* 0x0003e60008010000 */
[----:B------:R1:W-:Y:S02]  /*7f70*/  UTMASTG.3D [UR8], [UR4] ;  /* 0x00000008040073b5 */ /* 0x0003e40008010000 */
[----:B-1----:R0:W-:Y:S02]  /*7f80*/  UTMACMDFLUSH ;  /* 0x00000000000079b7 */ /* 0x0021e40000000000 */
.L_x_89:
[----:B------:R-:W-:Y:S05]  /*7f90*/  BSYNC.RECONVERGENT B0 ;  /* 0x0000000000007941 */ /* 0x000fea0003800200 */
.L_x_88:
[----:B------:R-:W-:Y:S01]  /*7fa0*/  UIADD3 UR48, UPT, UPT, UR52, 0x1, URZ ;  /* 0x0000000134307890 */ /* 0x000fe2000fffe0ff */
[----:B------:R-:W-:Y:S03]  /*7fb0*/  BSSY.RECONVERGENT B0, `(.L_x_90) ;  /* 0x0000005000007945 */ /* 0x000fe60003800200 */
[----:B------:R-:W-:Y:S04]  /*7fc0*/  UISETP.NE.AND UP0, UPT, UR48, 0x3, UPT ;  /* 0x000000033000788c */ /* 0x000fe8000bf05270 */
[----:B------:R-:W-:Y:S01]  /*7fd0*/  USEL UR46, UR48, URZ, UP0 ;  /* 0x000000ff302e7287 */ /* 0x000fe20008000000 */
[----:B------:R-:W-:Y:S11]  /*7fe0*/  @P0 BRA `(.L_x_91) ;  /* 0x0000000000040947 */ /* 0x000ff60003800000 */
[----:B------:R-:W-:Y:S04]  /*7ff0*/  DEPBAR.LE SB0, 0x1 ;  /* 0x000080400000791a */ /* 0x000fe80000000000 */
.L_x_91:
[----:B------:R-:W-:Y:S05]  /*8000*/  BSYNC.RECONVERGENT B0 ;  /* 0x0000000000007941 */ /* 0x000fea0003800200 */
.L_x_90:
[----:B------:R-:W-:Y:S01]  /*8010*/  BAR.SYNC.DEFER_BLOCKING 0x1, 0x80 ;  /* 0x0042000000007b1d */ /* 0x000fe20000010000 */
[----:B------:R-:W-:Y:S01]  /*8020*/  ISETP.NE.AND P1, PT, R97, RZ, PT ;  /* 0x000000ff6100720c */ /* 0x000fe20003f25270 */
[----:B------:R-:W-:Y:S01]  /*8030*/  UISETP.NE.AND UP0, UPT, UR55, URZ, UPT ;  /* 0x000000ff3700728c */ /* 0x000fe2000bf05270 */
[----:B--2---:R-:W-:Y:S11]  /*8040*/  LEA R5, R100, UR47, 0x3 ;  /* 0x0000002f64057c11 */ /* 0x004ff6000f8e18ff */
[----:B------:R-:W-:Y:S01]  /*8050*/  @P1 SHF.L.U32 R4, R102, 0x1f, RZ ;  /* 0x0000001f66041819 */ /* 0x000fe200000006ff */
[----:B------:R-:W-:Y:S06]  /*8060*/  BRA.U !UP0, `(.L_x_92) ;  /* 0x0000000108247547 */ /* 0x000fec000b800000 */
[----:B-1----:R-:W1:Y:S01]  /*8070*/  S2R R0, SR_CgaCtaId ;  /* 0x0000000000007919 */ /* 0x002e620000008800 */
[----:B------:R-:W-:Y:S01]  /*8080*/  IMAD.U32 R3, RZ, RZ, UR53 ;  /* 0x00000035ff037e24 */ /* 0x000fe2000f8e00ff */
[----:B------:R-:W-:Y:S04]  /*8090*/  UIADD3 UR4, UPT, UPT, UR53, 0x1, URZ ;  /* 0x0000000135047890 */ /* 0x000fe8000fffe0ff */
[----:B------:R-:W-:Y:S01]  /*80a0*/  @P1 LEA R3, R3, UR47, 0x3 ;  /* 0x0000002f03031c11 */ /* 0x000fe2000f8e18ff */
[----:B------:R-:W-:Y:S04]  /*80b0*/  UISETP.NE.AND UP0, UPT, UR4, 0x3, UPT ;  /* 0x000000030400788c */ /* 0x000fe8000bf05270 */
[----:B------:R-:W-:Y:S01]  /*80c0*/  @P1 VIADD R3, R3, 0x38 ;  /* 0x0000003803031836 */ /* 0x000fe20000000000 */
[----:B------:R-:W-:Y:S04]  /*80d0*/  USEL UR53, UR4, URZ, UP0 ;  /* 0x000000ff04357287 */ /* 0x000fe80008000000 */
[----:B-1----:R-:W-:Y:S04]  /*80e0*/  @P1 PRMT R0, R0, 0x654, R3 ;  /* 0x0000065400001816 */ /* 0x002fe80000000003 */
[----:B------:R2:W-:Y:S04]  /*80f0*/  @P1 SYNCS.ARRIVE.TRANS64.RED.A1T0 RZ, [R0+URZ], RZ ;  /* 0x000000ff00ff19a7 */ /* 0x0005e800081004ff */
.L_x_92:
[----:B------:R-:W5:Y:S01]  /*8100*/  @P1 SYNCS.PHASECHK.TRANS64.TRYWAIT P0, [R5+URZ+0x20], R4 ;  /* 0x00002004050015a7 */ /* 0x000f6200080011ff */
[----:B------:R-:W-:Y:S01]  /*8110*/  UISETP.NE.AND UP0, UPT, UR37, URZ, UPT ;  /* 0x000000ff2500728c */ /* 0x000fe2000bf05270 */
[----:B------:R-:W-:Y:S01]  /*8120*/  BSSY B1, `(.L_x_93) ;  /* 0x0000038000017945 */ /* 0x000fe20003800000 */
[----:B------:R-:W-:Y:S02]  /*8130*/  UMOV UR4, 0xc0 ;  /* 0x000000c000047882 */ /* 0x000fe40000000000 */
[----:B------:R-:W-:Y:S01]  /*8140*/  USEL UR40, UR4, 0x20, !UP0 ;  /* 0x0000002004287887 */ /* 0x000fe2000c000000 */
[----:B-----5:R-:W-:Y:S01]  /*8150*/  @P1 SEL R101, RZ, 0x1, !P0 ;  /* 0x00000001ff651807 */ /* 0x020fe20004000000 */
[----:B------:R-:W-:Y:S10]  /*8160*/  @!P1 BRA `(.L_x_94) ;  /* 0x0000000000cc9947 */ /* 0x000ff40003800000 */
[----:B------:R-:W-:Y:S01]  /*8170*/  ISETP.NE.AND P1, PT, R103, RZ, PT ;  /* 0x000000ff6700720c */ /* 0x000fe20003f25270 */
[----:B------:R-:W-:Y:S01]  /*8180*/  BSSY B0, `(.L_x_95) ;  /* 0x0000008000007945 */ /* 0x000fe20003800000 */
[----:B------:R-:W-:Y:S11]  /*8190*/  ISETP.NE.AND P0, PT, R101, RZ, PT ;  /* 0x000000ff6500720c */ /* 0x000ff60003f05270 */
[----:B------:R-:W-:Y:S04]  /*81a0*/  @P1 IMAD R4, R100, 0x4000, R91 ;  /* 0x0000400064041824 */ /* 0x000fe800078e025b */
[----:B-1----:R-:W-:Y:S01]  /*81b0*/  @P1 IMAD.IADD R3, R98, 0x1, R4 ;  /* 0x0000000162031824 */ /* 0x002fe200078e0204 */
[----:B------:R-:W-:Y:S06]  /*81c0*/  @P0 BRA `(.L_x_96) ;  /* 0x00000000000c0947 */ /* 0x000fec0003800000 */
[----:B--2---:R-:W-:Y:S04]  /*81d0*/  SHF.L.U32 R0, R102, 0x1f, RZ ;  /* 0x0000001f66007819 */ /* 0x004fe800000006ff */
[----:B------:R-:W1:Y:S02]  /*81e0*/  SYNCS.PHASECHK.TRANS64.TRYWAIT P0, [R5+URZ+0x20], R0 ;  /* 0x00002000050075a7 */ /* 0x000e6400080011ff */
[----:B-1----:R-:W-:Y:S05]  /*81f0*/  @!P0 BRA `(.L_x_97) ;  /* 0x00000074007c8947 */ /* 0x002fea0003800000 */
.L_x_96:
[----:B------:R-:W-:Y:S05]  /*8200*/  BSYNC B0 ;  /* 0x0000000000007941 */ /* 0x000fea0003800000 */
.L_x_95:
[----:B------:R-:W-:Y:S01]  /*8210*/  ISETP.NE.AND P0, PT, R103, RZ, PT ;  /* 0x000000ff6700720c */ /* 0x000fe20003f05270 */
[----:B------:R-:W-:Y:S11]  /*8220*/  VIADD R100, R100, 0x1 ;  /* 0x0000000164647836 */ /* 0x000ff60000000000 */
[----:B------:R-:W-:Y:S01]  /*8230*/  @!UPT UIADD3 URZ, UPT, UPT, URZ, URZ, URZ ;  /* 0x000000fffffff290 */ /* 0x000fe2000fffe0ff */
[----:B------:R-:W3:Y:S01]  /*8240*/  @P0 LDS R42, [R3] ;  /* 0x00000000032a0984 */ /* 0x000ee20000000800 */
[----:B-1----:R-:W-:Y:S03]  /*8250*/  @P0 IMAD.IADD R5, R99, 0x1, R4 ;  /* 0x0000000163050824 */ /* 0x002fe600078e0204 */
[----:B------:R-:W1:Y:S01]  /*8260*/  @P0 LDS R46, [R3+0x200] ;  /* 0x00020000032e0984 */ /* 0x000e620000000800 */
[----:B--2---:R-:W-:Y:S03]  /*8270*/  @P0 IMAD.IADD R0, R98, 0x1, R5 ;  /* 0x0000000162000824 */ /* 0x004fe600078e0205 */
[----:B------:R-:W2:Y:S04]  /*8280*/  @P0 LDS R50, [R3+0x400] ;  /* 0x0004000003320984 */ /* 0x000ea80000000800 */
[----:B------:R-:W1:Y:S04]  /*8290*/  @P0 LDS R54, [R3+0x600] ;  /* 0x0006000003360984 */ /* 0x000e680000000800 */
[----:B------:R-:W1:Y:S04]  /*82a0*/  @P0 LDS R58, [R3+0x800] ;  /* 0x00080000033a0984 */ /* 0x000e680000000800 */
[----:B------:R-:W1:Y:S04]  /*82b0*/  @P0 LDS R62, [R3+0xa00] ;  /* 0x000a0000033e0984 */ /* 0x000e680000000800 */
[----:B------:R-:W1:Y:S04]  /*82c0*/  @P0 LDS R66, [R3+0xc00] ;  /* 0x000c000003420984 */ /* 0x000e680000000800 */
[----:B------:R5:W1:Y:S04]  /*82d0*/  @P0 LDS R70, [R3+0xe00] ;  /* 0x000e000003460984 */ /* 0x000a680000000800 */
[----:B------:R1:W1:Y:S04]  /*82e0*/  @P0 LDS R40, [R4] ;  /* 0x0000000004280984 */ /* 0x0002680000000800 */
[----:B------:R1:W1:Y:S04]  /*82f0*/  @P0 LDS R45, [R4+0x200] ;  /* 0x00020000042d0984 */ /* 0x0002680000000800 */
[----:B------:R1:W1:Y:S04]  /*8300*/  @P0 LDS R49, [R4+0x400] ;  /* 0x0004000004310984 */ /* 0x0002680000000800 */
[----:B------:R1:W1:Y:S04]  /*8310*/  @P0 LDS R53, [R4+0x600] ;  /* 0x0006000004350984 */ /* 0x0002680000000800 */
[----:B------:R1:W1:Y:S04]  /*8320*/  @P0 LDS R57, [R4+0x800] ;  /* 0x0008000004390984 */ /* 0x0002680000000800 */
[----:B------:R1:W1:Y:S04]  /*8330*/  @P0 LDS R61, [R4+0xa00] ;  /* 0x000a0000043d0984 */ /* 0x0002680000000800 */
[----:B------:R1:W1:Y:S04]  /*8340*/  @P0 LDS R65, [R4+0xc00] ;  /* 0x000c000004410984 */ /* 0x0002680000000800 */
        /* <DEDUP_REMOVED lines=16> */
[----:B------:R1:W1:Y:S01]  /*8450*/  @P0 LDS R72, [R0+0xe00] ;  /* 0x000e000000480984 */ /* 0x0002620000000800 */
[C---:B------:R-:W-:Y:S04]  /*8460*/  ISETP.NE.AND P0, PT, R100.reuse, 0x3, PT ;  /* 0x000000036400780c */ /* 0x040fe80003f05270 */
[----:B-----5:R-:W-:Y:S02]  /*8470*/  SEL R3, RZ, 0x1, P0 ;  /* 0x00000001ff037807 */ /* 0x020fe40000000000 */
[----:B------:R-:W-:Y:S02]  /*8480*/  SEL R100, R100, RZ, P0 ;  /* 0x000000ff64647207 */ /* 0x000fe40000000000 */
[----:B--23--:R-:W-:Y:S02]  /*8490*/  LOP3.LUT R102, R102, R3, RZ, 0x3c, !PT ;  /* 0x0000000366667212 */ /* 0x00cfe400078e3cff */
.L_x_94:
[----:B------:R-:W-:Y:S05]  /*84a0*/  BSYNC B1 ;  /* 0x0000000000017941 */ /* 0x000fea0003800000 */
.L_x_93:
[----:B------:R-:W-:Y:S05]  /*84b0*/  VIADD R38, R37, UR40 ;  /* 0x0000002825267c36 */ /* 0x000fea0008000000 */
[----:B-1----:R-:W-:Y:S04]  /*84c0*/  SHF.R.U32.HI R3, RZ, 0x15, R38 ;  /* 0x00000015ff037819 */ /* 0x002fe80000011626 */
[----:B------:R-:W-:Y:S11]  /*84d0*/  LOP3.LUT P0, RZ, R3, 0x3, R80, 0x48, !PT ;  /* 0x0000000303ff7812 */ /* 0x000ff60007804850 */
[----:B------:R-:W-:Y:S02]  /*84e0*/  @!UPT UIADD3 URZ, UPT, UPT, URZ, URZ, URZ ;  /* 0x000000fffffff290 */ /* 0x000fe4000fffe0ff */
[----:B------:R-:W-:Y:S05]  /*84f0*/  @!P0 BRA `(.L_x_98) ;  /* 0x0000000000408947 */ /* 0x000fea0003800000 */
[----:B------:R-:W1:Y:S01]  /*8500*/  LDCU.64 UR8, c[0x4][0x70] ;  /* 0x01000e00ff0877ac */ /* 0x000e620008000a00 */
[----:B------:R-:W-:Y:S01]  /*8510*/  MOV R15, 0x0 ;  /* 0x00000000000f7802 */ /* 0x000fe20000000f00 */
[----:B------:R-:W-:Y:S02]  /*8520*/  HFMA2 R12, -RZ, RZ, 0, 5.9604644775390625e-08 ;  /* 0x00000001ff0c7431 */ /* 0x000fe400000001ff */
[----:B------:R-:W-:Y:S02]  /*8530*/  IMAD.MOV.U32 R8, RZ, RZ, 0x192 ;  /* 0x00000192ff087424 */ /* 0x000fe400078e00ff */
[----:B------:R-:W-:Y:S01]  /*8540*/  IMAD.MOV.U32 R13, RZ, RZ, RZ ;  /* 0x000000ffff0d7224 */ /* 0x000fe200078e00ff */
[----:B------:R-:W5:Y:S01]  /*8550*/  LDCU.64 UR6, c[0x4][0x78] ;  /* 0x01000f00ff0677ac */ /* 0x000f620008000a00 */
[----:B------:R-:W2:Y:S01]  /*8560*/  LDC.64 R14, c[0x4][R15] ;  /* 0x010000000f0e7b82 */ /* 0x000ea20000000a00 */
[----:B------:R-:W3:Y:S01]  /*8570*/  LDCU.64 UR4, c[0x4][0x10] ;  /* 0x01000200ff0477ac */ /* 0x000ee20008000a00 */
[----:B-1----:R-:W-:Y:S01]  /*8580*/  MOV R5, UR9 ;  /* 0x0000000900057c02 */ /* 0x002fe20008000f00 */
[----:B------:R-:W-:Y:S01]  /*8590*/  IMAD.U32 R4, RZ, RZ, UR8 ;  /* 0x00000008ff047e24 */ /* 0x000fe2000f8e00ff */
[----:B-----5:R-:W-:Y:S01]  /*85a0*/  MOV R7, UR7 ;  /* 0x0000000700077c02 */ /* 0x020fe20008000f00 */
[----:B------:R-:W-:Y:S01]  /*85b0*/  IMAD.U32 R6, RZ, RZ, UR6 ;  /* 0x00000006ff067e24 */ /* 0x000fe2000f8e00ff */
[----:B---3--:R-:W-:Y:S01]  /*85c0*/  MOV R11, UR5 ;  /* 0x00000005000b7c02 */ /* 0x008fe20008000f00 */
[----:B------:R-:W-:Y:S02]  /*85d0*/  IMAD.U32 R10, RZ, RZ, UR4 ;  /* 0x00000004ff0a7e24 */ /* 0x000fe4000f8e00ff */
[----:B------:R-:W-:Y:S07]  /*85e0*/  LEPC R20, `(.L_x_98) ;  /* 0x000000001014794e */ /* 0x000fee0000000000 */
[----:B--2-4-:R-:W-:Y:S05]  /*85f0*/  CALL.ABS.NOINC R14 ;  /* 0x000000000e007343 */ /* 0x014fea0003c00000 */
.L_x_98:
[----:B------:R-:W-:Y:S01]  /*8600*/  ISETP.NE.AND P0, PT, R93, RZ, PT ;  /* 0x000000ff5d00720c */ /* 0x000fe20003f05270 */
[----:B------:R-:W-:Y:S05]  /*8610*/  WARPSYNC.ALL ;  /* 0x0000000000007948 */ /* 0x000fea0003800000 */
[----:B------:R-:W1:Y:S01]  /*8620*/  S2R R39, SR_CgaCtaId ;  /* 0x0000000000277919 */ /* 0x000e620000008800 */
[----:B------:R-:W-:Y:S01]  /*8630*/  R2UR UR4, R38 ;  /* 0x00000000260472ca */ /* 0x000fe200000e0000 */
[----:B------:R-:W1:Y:S01]  /*8640*/  S2UR UR51, SR_CgaCtaId ;  /* 0x00000000003379c3 */ /* 0x000e620000008800 */
[----:B------:R-:W-:Y:S11]  /*8650*/  BSSY.RECONVERGENT B0, `(.L_x_99) ;  /* 0x0000087000007945 */ /* 0x000ff60003800200 */
[----:B------:R-:W5:Y:S01]  /*8660*/  LDTM.x32 R4, tmem[UR4] ;  /* 0x00000004000479ee */ /* 0x000f6200082c0000 */
[----:B------:R-:W-:Y:S06]  /*8670*/  USHF.L.U32 UR4, UR46, 0xe, URZ ;  /* 0x0000000e2e047899 */ /* 0x000fec00080006ff */
[----:B--2---:R-:W-:Y:S04]  /*8680*/  IADD3 R0, PT, PT, R91, UR4, RZ ;  /* 0x000000045b007c10 */ /* 0x004fe8000fffe0ff */
[CC--:B------:R-:W-:Y:S02]  /*8690*/  IADD3 R104, PT, PT, R98.reuse, R0.reuse, RZ ;  /* 0x0000000062687210 */ /* 0x0c0fe40007ffe0ff */
[----:B------:R-:W-:Y:S04]  /*86a0*/  IADD3 R3, PT, PT, R99, R0, RZ ;  /* 0x0000000063037210 */ /* 0x000fe80007ffe0ff */
[----:B------:R-:W-:Y:S01]  /*86b0*/  IADD3 R0, PT, PT, R98, R3, RZ ;  /* 0x0000000362007210 */ /* 0x000fe20007ffe0ff */
[C---:B-----5:R-:W-:Y:S01]  /*86c0*/  FMUL R4, R36.reuse, R4 ;  /* 0x0000000424047220 */ /* 0x060fe20000400000 */
        /* <DEDUP_REMOVED lines=8> */
[----:B------:R2:W-:Y:S01]  /*8750*/  STS [R91+UR4], R4 ;  /* 0x000000045b007988 */ /* 0x0005e20008000804 */
        /* <DEDUP_REMOVED lines=15> */
[----:B------:R2:W-:Y:S01]  /*8850*/  STS [R91+UR4+0x200], R8 ;  /* 0x000200085b007988 */ /* 0x0005e20008000804 */
        /* <DEDUP_REMOVED lines=58> */
[----:B------:R2:W-:Y:S04]  /*8c00*/  STS [R91+UR4+0xa00], R24 ;  /* 0x000a00185b007988 */ /* 0x0005e80008000804 */
[----:B------:R2:W-:Y:S04]  /*8c10*/  STS [R104+0xa00], R25 ;  /* 0x000a001968007388 */ /* 0x0005e80000000800 */
[----:B------:R2:W-:Y:S04]  /*8c20*/  STS [R3+0xa00], R26 ;  /* 0x000a001a03007388 */ /* 0x0005e80000000800 */
        /* <DEDUP_REMOVED lines=16> */
[----:B-1----:R-:W-:Y:S05]  /*8d30*/  @P0 BRA `(.L_x_100) ;  /* 0x0000000000600947 */ /* 0x002fea0003800000 */
[----:B------:R-:W-:Y:S02]  /*8d40*/  UIADD3 UR6, UP0, UPT, UR58, 0x880, URZ ;  /* 0x000008803a067890 */ /* 0x000fe4000ff1e0ff */
[----:B------:R-:W-:Y:S02]  /*8d50*/  UIADD3 UR5, UPT, UPT, UR47, UR4, URZ ;  /* 0x000000042f057290 */ /* 0x000fe4000fffe0ff */
[----:B------:R-:W-:Y:S02]  /*8d60*/  UIADD3 UR10, UPT, UPT, UR54, UR40, URZ ;  /* 0x00000028360a7290 */ /* 0x000fe4000fffe0ff */
[----:B------:R-:W-:Y:S02]  /*8d70*/  UIADD3 UR8, UPT, UPT, UR5, 0x200, URZ ;  /* 0x0000020005087890 */ /* 0x000fe4000fffe0ff */
[----:B------:R-:W-:Y:S01]  /*8d80*/  UIADD3.X UR7, UPT, UPT, URZ, UR59, URZ, UP0, !UPT ;  /* 0x0000003bff077290 */ /* 0x000fe200087fe4ff */
[----:B------:R-:W-:Y:S01]  /*8d90*/  UMOV UR9, UR49 ;  /* 0x0000003100097c82 */ /* 0x000fe20008000000 */
[----:B------:R-:W-:Y:S01]  /*8da0*/  UMOV UR11, UR36 ;  /* 0x00000024000b7c82 */ /* 0x000fe20008000000 */
[----:B------:R-:W-:Y:S02]  /*8db0*/  UIADD3 UR21, UPT, UPT, UR49, 0x20, URZ ;  /* 0x0000002031157890 */ /* 0x000fe4000fffe0ff */
[----:B------:R-:W-:Y:S01]  /*8dc0*/  UIADD3 UR20, UPT, UPT, UR5, 0x1200, URZ ;  /* 0x0000120005147890 */ /* 0x000fe2000fffe0ff */
[----:B------:R-:W-:Y:S03]  /*8dd0*/  UMOV UR23, UR36 ;  /* 0x0000002400177c82 */ /* 0x000fe60008000000 */
[----:B------:R1:W-:Y:S01]  /*8de0*/  UTMASTG.3D [UR8], [UR6] ;  /* 0x00000008060073b5 */ /* 0x0003e20008010000 */
[----:B------:R-:W-:Y:S01]  /*8df0*/  UMOV UR22, UR10 ;  /* 0x0000000a00167c82 */ /* 0x000fe20008000000 */
[----:B------:R-:W-:Y:S02]  /*8e00*/  UIADD3 UR17, UPT, UPT, UR49, 0x40, URZ ;  /* 0x0000004031117890 */ /* 0x000fe4000fffe0ff */
[----:B------:R-:W-:Y:S01]  /*8e10*/  UIADD3 UR16, UPT, UPT, UR5, 0x2200, URZ ;  /* 0x0000220005107890 */ /* 0x000fe2000fffe0ff */
[----:B------:R-:W-:Y:S01]  /*8e20*/  UMOV UR19, UR36 ;  /* 0x0000002400137c82 */ /* 0x000fe20008000000 */
[----:B------:R-:W-:Y:S01]  /*8e30*/  UMOV UR18, UR10 ;  /* 0x0000000a00127c82 */ /* 0x000fe20008000000 */
[----:B------:R1:W-:Y:S01]  /*8e40*/  UTMASTG.3D [UR20], [UR6] ;  /* 0x00000014060073b5 */ /* 0x0003e20008010000 */
[----:B------:R-:W-:Y:S02]  /*8e50*/  UIADD3 UR13, UPT, UPT, UR49, 0x60, URZ ;  /* 0x00000060310d7890 */ /* 0x000fe4000fffe0ff */
[----:B------:R-:W-:Y:S01]  /*8e60*/  UIADD3 UR12, UPT, UPT, UR5, 0x3200, URZ ;  /* 0x00003200050c7890 */ /* 0x000fe2000fffe0ff */
[----:B------:R-:W-:Y:S01]  /*8e70*/  UMOV UR15, UR36 ;  /* 0x00000024000f7c82 */ /* 0x000fe20008000000 */
[----:B------:R-:W-:Y:S01]  /*8e80*/  UMOV UR14, UR10 ;  /* 0x0000000a000e7c82 */ /* 0x000fe20008000000 */
[----:B------:R1:W-:Y:S06]  /*8e90*/  UTMASTG.3D [UR16], [UR6] ;  /* 0x00000010060073b5 */ /* 0x0003ec0008010000 */
[----:B------:R1:W-:Y:S02]  /*8ea0*/  UTMASTG.3D [UR12], [UR6] ;  /* 0x0000000c060073b5 */ /* 0x0003e40008010000 */
[----:B-1----:R0:W-:Y:S02]  /*8eb0*/  UTMACMDFLUSH ;  /* 0x00000000000079b7 */ /* 0x0021e40000000000 */
.L_x_100:
[----:B------:R-:W-:Y:S05]  /*8ec0*/  BSYNC.RECONVERGENT B0 ;  /* 0x0000000000007941 */ /* 0x000fea0003800200 */
.L_x_99:
[----:B------:R-:W-:Y:S01]  /*8ed0*/  UIADD3 UR4, UPT, UPT, UR46, 0x1, URZ ;  /* 0x000000012e047890 */ /* 0x000fe2000fffe0ff */
[----:B------:R-:W-:Y:S01]  /*8ee0*/  ISETP.NE.AND P1, PT, R97, RZ, PT ;  /* 0x000000ff6100720c */ /* 0x000fe20003f25270 */
[----:B--2---:R-:W-:Y:S01]  /*8ef0*/  IMAD.U32 R0, RZ, RZ, UR53 ;  /* 0x00000035ff007e24 */ /* 0x004fe2000f8e00ff */
[----:B------:R-:W-:Y:S01]  /*8f00*/  BSSY.RECONVERGENT B0, `(.L_x_101) ;  /* 0x0000008000007945 */ /* 0x000fe20003800200 */
[----:B------:R-:W-:Y:S04]  /*8f10*/  UISETP.NE.AND UP0, UPT, UR4, 0x3, UPT ;  /* 0x000000030400788c */ /* 0x000fe8000bf05270 */
[----:B------:R-:W-:Y:S02]  /*8f20*/  USEL UR46, UR4, URZ, UP0 ;  /* 0x000000ff042e7287 */ /* 0x000fe40008000000 */
[----:B------:R-:W-:Y:S04]  /*8f30*/  UISETP.EQ.XOR UP0, UPT, UR48, 0x3, !UP0 ;  /* 0x000000033000788c */ /* 0x000fe8000c702a70 */
[----:B------:R-:W-:Y:S01]  /*8f40*/  UP2UR UR50, UPR, URZ, 0x1 ;  /* 0x00000001ff327883 */ /* 0x000fe20008000000 */
[----:B------:R-:W-:Y:S01]  /*8f50*/  @P1 LEA R0, R0, UR47, 0x3 ;  /* 0x0000002f00001c11 */ /* 0x000fe2000f8e18ff */
[----:B------:R-:W-:Y:S10]  /*8f60*/  @P0 BRA `(.L_x_102) ;  /* 0x0000000000040947 */ /* 0x000ff40003800000 */
[----:B------:R-:W-:Y:S04]  /*8f70*/  DEPBAR.LE SB0, 0x1 ;  /* 0x000080400000791a */ /* 0x000fe80000000000 */
.L_x_102:
[----:B------:R-:W-:Y:S05]  /*8f80*/  BSYNC.RECONVERGENT B0 ;  /* 0x0000000000007941 */ /* 0x000fea0003800200 */
.L_x_101:
[----:B------:R-:W-:Y:S01]  /*8f90*/  BAR.SYNC.DEFER_BLOCKING 0x1, 0x80 ;  /* 0x0042000000007b1d */ /* 0x000fe20000010000 */
[----:B------:R-:W-:Y:S01]  /*8fa0*/  @P1 VIADD R4, R0, 0x38 ;  /* 0x0000003800041836 */ /* 0x000fe20000000000 */
[----:B------:R-:W-:Y:S01]  /*8fb0*/  @P1 SHF.L.U32 R0, R102, 0x1f, RZ ;  /* 0x0000001f66001819 */ /* 0x000fe200000006ff */
[----:B------:R-:W-:Y:S02]  /*8fc0*/  UIADD3 UR5, UPT, UPT, UR53, 0x1, URZ ;  /* 0x0000000135057890 */ /* 0x000fe4000fffe0ff */
[----:B------:R-:W-:Y:S01]  /*8fd0*/  UISETP.NE.AND UP0, UPT, UR37, URZ, UPT ;  /* 0x000000ff2500728c */ /* 0x000fe2000bf05270 */
[----:B------:R-:W-:Y:S01]  /*8fe0*/  @P1 PRMT R39, R39, 0x654, R4 ;  /* 0x0000065427271816 */ /* 0x000fe20000000004 */
[----:B------:R-:W-:Y:S04]  /*8ff0*/  UISETP.NE.AND UP1, UPT, UR5, 0x3, UPT ;  /* 0x000000030500788c */ /* 0x000fe8000bf25270 */
[----:B------:R-:W-:Y:S01]  /*9000*/  USEL UR48, UR5, URZ, UP1 ;  /* 0x000000ff05307287 */ /* 0x000fe20008800000 */
[----:B------:R1:W-:Y:S01]  /*9010*/  @P1 SYNCS.ARRIVE.TRANS64.RED.A1T0 RZ, [R39+URZ], RZ ;  /* 0x000000ff27ff19a7 */ /* 0x0003e200081004ff */
[----:B------:R-:W-:Y:S01]  /*9020*/  UMOV UR4, 0x400 ;  /* 0x0000040000047882 */ /* 0x000fe20000000000 */
[----:B------:R-:W-:Y:S01]  /*9030*/  BSSY B1, `(.L_x_103) ;  /* 0x000003b000017945 */ /* 0x000fe20003800000 */
[----:B------:R-:W-:Y:S03]  /*9040*/  ULEA UR47, UR51, UR4, 0x18 ;  /* 0x00000004332f7291 */ /* 0x000fe6000f8ec0ff */
[----:B------:R-:W-:Y:S02]  /*9050*/  UMOV UR4, 0xa0 ;  /* 0x000000a000047882 */ /* 0x000fe40000000000 */
[----:B------:R-:W-:Y:S01]  /*9060*/  USEL UR40, UR4, 0x40, !UP0 ;  /* 0x0000004004287887 */ /* 0x000fe2000c000000 */
[----:B------:R-:W-:Y:S04]  /*9070*/  LEA R5, R100, UR47, 0x3 ;  /* 0x0000002f64057c11 */ /* 0x000fe8000f8e18ff */
[----:B------:R-:W2:Y:S02]  /*9080*/  @P1 SYNCS.PHASECHK.TRANS64.TRYWAIT P0, [R5+URZ+0x20], R0 ;  /* 0x00002000050015a7 */ /* 0x000ea400080011ff */
[----:B--2---:R-:W-:Y:S01]  /*9090*/  @P1 SEL R101, RZ, 0x1, !P0 ;  /* 0x00000001ff651807 */ /* 0x004fe20004000000 */
[----:B-1----:R-:W-:Y:S06]  /*90a0*/  @!P1 BRA `(.L_x_104) ;  /* 0x0000000000cc9947 */ /* 0x002fec0003800000 */
[----:B------:R-:W-:Y:S01]  /*90b0*/  ISETP.NE.AND P1, PT, R103, RZ, PT ;  /* 0x000000ff6700720c */ /* 0x000fe20003f25270 */
[----:B------:R-:W-:Y:S01]  /*90c0*/  BSSY B0, `(.L_x_105) ;  /* 0x0000008000007945 */ /* 0x000fe20003800000 */
[----:B------:R-:W-:Y:S11]  /*90d0*/  ISETP.NE.AND P0, PT, R101, RZ, PT ;  /* 0x000000ff6500720c */ /* 0x000ff60003f05270 */
[----:B------:R-:W-:Y:S04]  /*90e0*/  @P1 IMAD R3, R100, 0x4000, R91 ;  /* 0x0000400064031824 */ /* 0x000fe800078e025b */
[----:B------:R-:W-:Y:S01]  /*90f0*/  @P1 IMAD.IADD R0, R98, 0x1, R3 ;  /* 0x0000000162001824 */ /* 0x000fe200078e0203 */
[----:B------:R-:W-:Y:S06]  /*9100*/  @P0 BRA `(.L_x_106) ;  /* 0x00000000000c0947 */ /* 0x000fec0003800000 */
[----:B------:R-:W-:Y:S04]  /*9110*/  SHF.L.U32 R4, R102, 0x1f, RZ ;  /* 0x0000001f66047819 */ /* 0x000fe800000006ff */
[----:B------:R-:W1:Y:S02]  /*9120*/  SYNCS.PHASECHK.TRANS64.TRYWAIT P0, [R5+URZ+0x20], R4 ;  /* 0x00002004050075a7 */ /* 0x000e6400080011ff */
[----:B-1----:R-:W-:Y:S05]  /*9130*/  @!P0 BRA `(.L_x_107) ;  /* 0x0000006400c08947 */ /* 0x002fea0003800000 */
.L_x_106:
[----:B------:R-:W-:Y:S05]  /*9140*/  BSYNC B0 ;  /* 0x0000000000007941 */ /* 0x000fea0003800000 */
.L_x_105:
[----:B------:R-:W-:Y:S01]  /*9150*/  ISETP.NE.AND P0, PT, R103, RZ, PT ;  /* 0x000000ff6700720c */ /* 0x000fe20003f05270 */
[----:B------:R-:W-:Y:S11]  /*9160*/  VIADD R100, R100, 0x1 ;  /* 0x0000000164647836 */ /* 0x000ff60000000000 */
[----:B------:R-:W-:Y:S01]  /*9170*/  @!UPT UIADD3 URZ, UPT, UPT, URZ, URZ, URZ ;  /* 0x000000fffffff290 */ /* 0x000fe2000fffe0ff */
[----:B------:R-:W2:Y:S01]  /*9180*/  @P0 LDS R42, [R0] ;  /* 0x00000000002a0984 */ /* 0x000ea20000000800 */
[----:B-1----:R-:W-:Y:S03]  /*9190*/  @P0 IMAD.IADD R5, R99, 0x1, R3 ;  /* 0x0000000163050824 */ /* 0x002fe600078e0203 */
[----:B------:R-:W1:Y:S01]  /*91a0*/  @P0 LDS R46, [R0+0x200] ;  /* 0x00020000002e0984 */ /* 0x000e620000000800 */
[----:B------:R-:W-:Y:S03]  /*91b0*/  @P0 IMAD.IADD R4, R98, 0x1, R5 ;  /* 0x0000000162040824 */ /* 0x000fe600078e0205 */
[----:B------:R-:W1:Y:S04]  /*91c0*/  @P0 LDS R50, [R0+0x400] ;  /* 0x0004000000320984 */ /* 0x000e680000000800 */
[----:B------:R-:W1:Y:S04]  /*91d0*/  @P0 LDS R54, [R0+0x600] ;  /* 0x0006000000360984 */ /* 0x000e680000000800 */
[----:B------:R-:W1:Y:S04]  /*91e0*/  @P0 LDS R58, [R0+0x800] ;  /* 0x00080000003a0984 */ /* 0x000e680000000800 */
[----:B------:R-:W1:Y:S04]  /*91f0*/  @P0 LDS R62, [R0+0xa00] ;  /* 0x000a0000003e0984 */ /* 0x000e680000000800 */
[----:B------:R-:W1:Y:S04]  /*9200*/  @P0 LDS R66, [R0+0xc00] ;  /* 0x000c000000420984 */ /* 0x000e680000000800 */
[----:B------:R-:W1:Y:S04]  /*9210*/  @P0 LDS R70, [R0+0xe00] ;  /* 0x000e000000460984 */ /* 0x000e680000000800 */
[----:B------:R-:W1:Y:S04]  /*9220*/  @P0 LDS R40, [R3] ;  /* 0x0000000003280984 */ /* 0x000e680000000800 */
[----:B------:R-:W1:Y:S04]  /*9230*/  @P0 LDS R45, [R3+0x200] ;  /* 0x00020000032d0984 */ /* 0x000e680000000800 */
[----:B------:R-:W1:Y:S04]  /*9240*/  @P0 LDS R49, [R3+0x400] ;  /* 0x0004000003310984 */ /* 0x000e680000000800 */
        /* <DEDUP_REMOVED lines=24> */
[----:B--2---:R-:W-:Y:S02]  /*93d0*/  LOP3.LUT R102, R102, R3, RZ, 0x3c, !PT ;  /* 0x0000000366667212 */ /* 0x004fe400078e3cff */
.L_x_104:
[----:B------:R-:W-:Y:S05]  /*93e0*/  BSYNC B1 ;  /* 0x0000000000017941 */ /* 0x000fea0003800000 */
.L_x_103:
[----:B------:R-:W-:Y:S05]  /*93f0*/  VIADD R38, R37, UR40 ;  /* 0x0000002825267c36 */ /* 0x000fea0008000000 */
[----:B------:R-:W-:Y:S04]  /*9400*/  SHF.R.U32.HI R3, RZ, 0x15, R38 ;  /* 0x00000015ff037819 */ /* 0x000fe80000011626 */
        /* <DEDUP_REMOVED lines=8> */
[----:B------:R-:W2:Y:S01]  /*9490*/  LDCU.64 UR6, c[0x4][0x78] ;  /* 0x01000f00ff0677ac */ /* 0x000ea20008000a00 */
[----:B------:R-:W3:Y:S01]  /*94a0*/  LDC.64 R14, c[0x4][R15] ;  /* 0x010000000f0e7b82 */ /* 0x000ee20000000a00 */
[----:B------:R-:W5:Y:S01]  /*94b0*/  LDCU.64 UR4, c[0x4][0x10] ;  /* 0x01000200ff0477ac */ /* 0x000f620008000a00 */
[----:B-1----:R-:W-:Y:S01]  /*94c0*/  MOV R5, UR9 ;  /* 0x0000000900057c02 */ /* 0x002fe20008000f00 */
[----:B------:R-:W-:Y:S01]  /*94d0*/  IMAD.U32 R4, RZ, RZ, UR8 ;  /* 0x00000008ff047e24 */ /* 0x000fe2000f8e00ff */
[----:B--2---:R-:W-:Y:S01]  /*94e0*/  MOV R7, UR7 ;  /* 0x0000000700077c02 */ /* 0x004fe20008000f00 */
[----:B------:R-:W-:Y:S01]  /*94f0*/  IMAD.U32 R6, RZ, RZ, UR6 ;  /* 0x00000006ff067e24 */ /* 0x000fe2000f8e00ff */
[----:B-----5:R-:W-:Y:S01]  /*9500*/  MOV R11, UR5 ;  /* 0x00000005000b7c02 */ /* 0x020fe20008000f00 */
[----:B------:R-:W-:Y:S02]  /*9510*/  IMAD.U32 R10, RZ, RZ, UR4 ;  /* 0x00000004ff0a7e24 */ /* 0x000fe4000f8e00ff */
[----:B------:R-:W-:Y:S07]  /*9520*/  LEPC R20, `(.L_x_108) ;  /* 0x000000001014794e */ /* 0x000fee0000000000 */
[----:B---34-:R-:W-:Y:S05]  /*9530*/  CALL.ABS.NOINC R14 ;  /* 0x000000000e007343 */ /* 0x018fea0003c00000 */
.L_x_108:
[----:B------:R-:W-:Y:S01]  /*9540*/  ISETP.NE.AND P0, PT, R93, RZ, PT ;  /* 0x000000ff5d00720c */ /* 0x000fe20003f05270 */
[----:B------:R-:W-:Y:S05]  /*9550*/  WARPSYNC.ALL ;  /* 0x0000000000007948 */ /* 0x000fea0003800000 */
[----:B------:R-:W2:Y:S01]  /*9560*/  S2R R39, SR_CgaCtaId ;  /* 0x0000000000277919 */ /* 0x000ea20000008800 */
[----:B------:R-:W-:Y:S01]  /*9570*/  R2UR UR4, R38 ;  /* 0x00000000260472ca */ /* 0x000fe200000e0000 */
[----:B------:R-:W2:Y:S01]  /*9580*/  S2UR UR51, SR_CgaCtaId ;  /* 0x00000000003379c3 */ /* 0x000ea20000008800 */
[----:B------:R-:W-:Y:S11]  /*9590*/  BSSY.RECONVERGENT B0, `(.L_x_109) ;  /* 0x0000087000007945 */ /* 0x000ff60003800200 */
[----:B-1----:R-:W1:Y:S01]  /*95a0*/  LDTM.x32 R4, tmem[UR4] ;  /* 0x00000004000479ee */ /* 0x002e6200082c0000 */
[----:B------:R-:W-:Y:S06]  /*95b0*/  USHF.L.U32 UR4, UR46, 0xe, URZ ;  /* 0x0000000e2e047899 */ /* 0x000fec00080006ff */
[----:B------:R-:W-:Y:S04]  /*95c0*/  IADD3 R0, PT, PT, R91, UR4, RZ ;  /* 0x000000045b007c10 */ /* 0x000fe8000fffe0ff */
[CC--:B------:R-:W-:Y:S02]  /*95d0*/  IADD3 R104, PT, PT, R98.reuse, R0.reuse, RZ ;  /* 0x0000000062687210 */ /* 0x0c0fe40007ffe0ff */
[----:B------:R-:W-:Y:S04]  /*95e0*/  IADD3 R3, PT, PT, R99, R0, RZ ;  /* 0x0000000063037210 */ /* 0x000fe80007ffe0ff */
[----:B------:R-:W-:Y:S01]  /*95f0*/  IADD3 R0, PT, PT, R98, R3, RZ ;  /* 0x0000000362007210 */ /* 0x000fe20007ffe0ff */
[C---:B-1----:R-:W-:Y:S01]  /*9600*/  FMUL R4, R36.reuse, R4 ;  /* 0x0000000424047220 */ /* 0x042fe20000400000 */
        /* <DEDUP_REMOVED lines=102> */
[----:B--2---:R-:W-:Y:S05]  /*9c70*/  @P0 BRA `(.L_x_110) ;  /* 0x0000000000600947 */ /* 0x004fea0003800000 */
        /* <DEDUP_REMOVED lines=23> */
[----:B--2---:R0:W-:Y:S02]  /*9df0*/  UTMACMDFLUSH ;  /* 0x00000000000079b7 */ /* 0x0041e40000000000 */
.L_x_110:
[----:B------:R-:W-:Y:S05]  /*9e00*/  BSYNC.RECONVERGENT B0 ;  /* 0x0000000000007941 */ /* 0x000fea0003800200 */
.L_x_109:
[----:B------:R-:W-:Y:S01]  /*9e10*/  UISETP.NE.AND UP1, UPT, UR50, URZ, UPT ;  /* 0x000000ff3200728c */ /* 0x000fe2000bf25270 */
[----:B------:R-:W-:Y:S01]  /*9e20*/  ISETP.NE.AND P1, PT, R97, RZ, PT ;  /* 0x000000ff6100720c */ /* 0x000fe20003f25270 */
[----:B------:R-:W-:Y:S01]  /*9e30*/  UIADD3 UR4, UPT, UPT, UR46, 0x1, URZ ;  /* 0x000000012e047890 */ /* 0x000fe2000fffe0ff */
[----:B-1----:R-:W-:Y:S01]  /*9e40*/  IMAD.U32 R0, RZ, RZ, UR48 ;  /* 0x00000030ff007e24 */ /* 0x002fe2000f8e00ff */
[----:B------:R-:W-:Y:S02]  /*9e50*/  BSSY.RECONVERGENT B0, `(.L_x_111) ;  /* 0x0000008000007945 */ /* 0x000fe40003800200 */
[----:B------:R-:W-:Y:S02]  /*9e60*/  UISETP.NE.AND UP0, UPT, UR4, 0x3, UPT ;  /* 0x000000030400788c */ /* 0x000fe4000bf05270 */
[----:B------:R-:W-:Y:S02]  /*9e70*/  UISETP.EQ.XOR UP1, UPT, UR4, 0x3, UP1 ;  /* 0x000000030400788c */ /* 0x000fe40008f22a70 */
[----:B------:R-:W-:Y:S02]  /*9e80*/  USEL UR46, UR4, URZ, UP0 ;  /* 0x000000ff042e7287 */ /* 0x000fe40008000000 */
[----:B------:R-:W-:Y:S02]  /*9e90*/  UP2UR UR50, UPR, URZ, 0x2 ;  /* 0x00000002ff327883 */ /* 0x000fe40008000000 */
[----:B------:R-:W-:Y:S01]  /*9ea0*/  @P1 LEA R0, R0, UR47, 0x3 ;  /* 0x0000002f00001c11 */ /* 0x000fe2000f8e18ff */
[----:B------:R-:W-:Y:S05]  /*9eb0*/  @P0 BRA `(.L_x_112) ;  /* 0x0000000000040947 */ /* 0x000fea0003800000 */
[----:B------:R-:W-:Y:S04]  /*9ec0*/  DEPBAR.LE SB0, 0x1 ;  /* 0x000080400000791a */ /* 0x000fe80000000000 */
.L_x_112:
[----:B------:R-:W-:Y:S05]  /*9ed0*/  BSYNC.RECONVERGENT B0 ;  /* 0x0000000000007941 */ /* 0x000fea0003800200 */
.L_x_111:
        /* <DEDUP_REMOVED lines=27> */
.L_x_116:
[----:B------:R-:W-:Y:S05]  /*a090*/  BSYNC B0 ;  /* 0x0000000000007941 */ /* 0x000fea0003800000 */
.L_x_115:
        /* <DEDUP_REMOVED lines=41> */
.L_x_114:
[----:B------:R-:W-:Y:S05]  /*a330*/  BSYNC B1 ;  /* 0x0000000000017941 */ /* 0x000fea0003800000 */
.L_x_113:
        /* <DEDUP_REMOVED lines=21> */
.L_x_118:
        /* <DEDUP_REMOVED lines=140> */
.L_x_120:
[----:B------:R-:W-:Y:S05]  /*ad50*/  BSYNC.RECONVERGENT B0 ;  /* 0x0000000000007941 */ /* 0x000fea0003800200 */
.L_x_119:
        /* <DEDUP_REMOVED lines=12> */
.L_x_122:
[----:B------:R-:W-:Y:S05]  /*ae20*/  BSYNC.RECONVERGENT B0 ;  /* 0x0000000000007941 */ /* 0x000fea0003800200 */
.L_x_121:
        /* <DEDUP_REMOVED lines=27> */
.L_x_126:
[----:B------:R-:W-:Y:S05]  /*afe0*/  BSYNC B0 ;  /* 0x0000000000007941 */ /* 0x000fea0003800000 */
.L_x_125:
        /* <DEDUP_REMOVED lines=41> */
.L_x_124:
[----:B------:R-:W-:Y:S05]  /*b280*/  BSYNC B1 ;  /* 0x0000000000017941 */ /* 0x000fea0003800000 */
.L_x_123:
        /* <DEDUP_REMOVED lines=21> */
.L_x_128:
        /* <DEDUP_REMOVED lines=140> */
.L_x_130:
[----:B------:R-:W-:Y:S05]  /*bca0*/  BSYNC.RECONVERGENT B0 ;  /* 0x0000000000007941 */ /* 0x000fea0003800200 */
.L_x_129:
        /* <DEDUP_REMOVED lines=12> */
.L_x_132:
[----:B------:R-:W-:Y:S05]  /*bd70*/  BSYNC.RECONVERGENT B0 ;  /* 0x0000000000007941 */ /* 0x000fea0003800200 */
.L_x_131:
        /* <DEDUP_REMOVED lines=27> */
.L_x_136:
[----:B------:R-:W-:Y:S05]  /*bf30*/  BSYNC B0 ;  /* 0x0000000000007941 */ /* 0x000fea0003800000 */
.L_x_135:
        /* <DEDUP_REMOVED lines=41> */
.L_x_134:
[----:B------:R-:W-:Y:S05]  /*c1d0*/  BSYNC B1 ;  /* 0x0000000000017941 */ /* 0x000fea0003800000 */
.L_x_133:
        /* <DEDUP_REMOVED lines=21> */
.L_x_138:
        /* <DEDUP_REMOVED lines=140> */
.L_x_140:
[----:B------:R-:W-:Y:S05]  /*cbf0*/  BSYNC.RECONVERGENT B0 ;  /* 0x0000000000007941 */ /* 0x000fea0003800200 */
.L_x_139:
        /* <DEDUP_REMOVED lines=12> */
.L_x_142:
[----:B------:R-:W-:Y:S05]  /*ccc0*/  BSYNC.RECONVERGENT B0 ;  /* 0x0000000000007941 */ /* 0x000fea0003800200 */
.L_x_141:
        /* <DEDUP_REMOVED lines=27> */
.L_x_146:
[----:B------:R-:W-:Y:S05]  /*ce80*/  BSYNC B0 ;  /* 0x0000000000007941 */ /* 0x000fea0003800000 */
.L_x_145:
        /* <DEDUP_REMOVED lines=41> */
.L_x_144:
[----:B------:R-:W-:Y:S05]  /*d120*/  BSYNC B1 ;  /* 0x0000000000017941 */ /* 0x000fea0003800000 */
.L_x_143:
        /* <DEDUP_REMOVED lines=21> */
.L_x_148:
        /* <DEDUP_REMOVED lines=140> */
.L_x_150:
[----:B------:R-:W-:Y:S05]  /*db40*/  BSYNC.RECONVERGENT B0 ;  /* 0x0000000000007941 */ /* 0x000fea0003800200 */
.L_x_149:
        /* <DEDUP_REMOVED lines=12> */
.L_x_152:
[----:B------:R-:W-:Y:S05]  /*dc10*/  BSYNC.RECONVERGENT B0 ;  /* 0x0000000000007941 */ /* 0x000fea0003800200 */
.L_x_151:
[----:B------:R-:W-:Y:S01]  /*dc20*/  BAR.SYNC.DEFER_BLOCKING 0x1, 0x80 ;  /* 0x0042000000007b1d */ /* 0x000fe20000010000 */
[----:B------:R-:W-:Y:S01]  /*dc30*/  @P1 VIADD R4, R0, 0x38 ;  /* 0x0000003800041836 */ /* 0x000fe20000000000 */
[----:B------:R-:W-:Y:S01]  /*dc40*/  @P1 SHF.L.U32 R0, R102, 0x1f, RZ ;  /* 0x0000001f66001819 */ /* 0x000fe200000006ff */
[----:B------:R-:W-:Y:S03]  /*dc50*/  UISETP.NE.AND UP0, UPT, UR37, URZ, UPT ;  /* 0x000000ff2500728c */ /* 0x000fe6000bf05270 */
[----:B------:R-:W-:Y:S01]  /*dc60*/  @P1 PRMT R39, R39, 0x654, R4 ;  /* 0x0000065427271816 */ /* 0x000fe20000000004 */
[----:B------:R-:W-:Y:S03]  /*dc70*/  USEL UR40, URZ, 0xe0, !UP0 ;  /* 0x000000e0ff287887 */ /* 0x000fe6000c000000 */
[----:B------:R1:W-:Y:S01]  /*dc80*/  @P1 SYNCS.ARRIVE.TRANS64.RED.A1T0 RZ, [R39+URZ], RZ ;  /* 0x000000ff27ff19a7 */ /* 0x0003e200081004ff */
[----:B------:R-:W-:Y:S01]  /*dc90*/  UMOV UR4, 0x400 ;  /* 0x0000040000047882 */ /* 0x000fe20000000000 */
[----:B------:R-:W-:Y:S01]  /*dca0*/  BSSY B1, `(.L_x_153) ;  /* 0x0000037000017945 */ /* 0x000fe20003800000 */
[----:B------:R-:W-:Y:S02]  /*dcb0*/  ULEA UR47, UR51, UR4, 0x18 ;  /* 0x00000004332f7291 */ /* 0x000fe4000f8ec0ff */
[----:B------:R-:W-:Y:S04]  /*dcc0*/  UIADD3 UR4, UPT, UPT, UR48, 0x1, URZ ;  /* 0x0000000130047890 */ /* 0x000fe8000fffe0ff */
[----:B------:R-:W-:Y:S01]  /*dcd0*/  LEA R3, R100, UR47, 0x3 ;  /* 0x0000002f64037c11 */ /* 0x000fe2000f8e18ff */
[----:B------:R-:W-:Y:S03]  /*dce0*/  UISETP.NE.AND UP1, UPT, UR4, 0x3, UPT ;  /* 0x000000030400788c */ /* 0x000fe6000bf25270 */
[----:B------:R-:W2:Y:S01]  /*dcf0*/  @P1 SYNCS.PHASECHK.TRANS64.TRYWAIT P0, [R3+URZ+0x20], R0 ;  /* 0x00002000030015a7 */ /* 0x000ea200080011ff */
[----:B------:R-:W-:Y:S01]  /*dd00*/  USEL UR53, UR4, URZ, UP1 ;  /* 0x000000ff04357287 */ /* 0x000fe20008800000 */
[----:B--2---:R-:W-:Y:S01]  /*dd10*/  @P1 SEL R101, RZ, 0x1, !P0 ;  /* 0x00000001ff651807 */ /* 0x004fe20004000000 */
[----:B-1----:R-:W-:Y:S10]  /*dd20*/  @!P1 BRA `(.L_x_154) ;  /* 0x0000000000b89947 */ /* 0x002ff40003800000 */
        /* <DEDUP_REMOVED lines=9> */
.L_x_156:
[----:B------:R-:W-:Y:S05]  /*ddc0*/  BSYNC B0 ;  /* 0x0000000000007941 */ /* 0x000fea0003800000 */
.L_x_155:
[----:B------:R-:W-:Y:S11]  /*ddd0*/  ISETP.NE.AND P0, PT, R103, RZ, PT ;  /* 0x000000ff6700720c */ /* 0x000ff60003f05270 */
[----:B------:R-:W-:Y:S02]  /*dde0*/  @!UPT UIADD3 URZ, UPT, UPT, URZ, URZ, URZ ;  /* 0x000000fffffff290 */ /* 0x000fe4000fffe0ff */
[----:B------:R2:W2:Y:S01]  /*ddf0*/  @P0 LDS R42, [R0] ;  /* 0x00000000002a0984 */ /* 0x0004a20000000800 */
[----:B-1----:R-:W-:Y:S03]  /*de00*/  @P0 IMAD.IADD R3, R99, 0x1, R100 ;  /* 0x0000000163030824 */ /* 0x002fe600078e0264 */
[----:B------:R1:W1:Y:S02]  /*de10*/  @P0 LDS R46, [R0+0x200] ;  /* 0x00020000002e0984 */ /* 0x0002640000000800 */
[----:B------:R-:W-:Y:S02]  /*de20*/  @P0 IADD3 R4, PT, PT, R98, R3, RZ ;  /* 0x0000000362040210 */ /* 0x000fe40007ffe0ff */
        /* <DEDUP_REMOVED lines=29> */
[----:B--2---:R1:W1:Y:S02]  /*e000*/  @P0 LDS R72, [R4+0xe00] ;  /* 0x000e000004480984 */ /* 0x0042640000000800 */
.L_x_154:
[----:B------:R-:W-:Y:S05]  /*e010*/  BSYNC B1 ;  /* 0x0000000000017941 */ /* 0x000fea0003800000 */
.L_x_153:
        /* <DEDUP_REMOVED lines=21> */
.L_x_158:
[----:B------:R-:W-:Y:S01]  /*e170*/  ISETP.NE.AND P0, PT, R93, RZ, PT ;  /* 0x000000ff5d00720c */ /* 0x000fe20003f05270 */
[----:B------:R-:W-:Y:S05]  /*e180*/  WARPSYNC.ALL ;  /* 0x0000000000007948 */ /* 0x000fea0003800000 */
[----:B------:R-:W-:Y:S01]  /*e190*/  R2UR UR4, R37 ;  /* 0x00000000250472ca */ /* 0x000fe200000e0000 */
[----:B------:R-:W-:Y:S11]  /*e1a0*/  BSSY.RECONVERGENT B0, `(.L_x_159) ;  /* 0x0000088000007945 */ /* 0x000ff60003800200 */
[----:B------:R-:W-:Y:S01]  /*e1b0*/  @!UPT UIADD3 URZ, UPT, UPT, URZ, URZ, URZ ;  /* 0x000000fffffff290 */ /* 0x000fe2000fffe0ff */
[----:B------:R-:W1:Y:S01]  /*e1c0*/  LDTM.x32 R4, tmem[UR4] ;  /* 0x00000004000479ee */ /* 0x000e6200082c0000 */
[----:B------:R-:W-:Y:S06]  /*e1d0*/  USHF.L.U32 UR4, UR46, 0xe, URZ ;  /* 0x0000000e2e047899 */ /* 0x000fec00080006ff */
[----:B------:R-:W-:Y:S04]  /*e1e0*/  IADD3 R0, PT, PT, R91, UR4, RZ ;  /* 0x000000045b007c10 */ /* 0x000fe8000fffe0ff */
[-C--:B------:R-:W-:Y:S02]  /*e1f0*/  IADD3 R99, PT, PT, R99, R0.reuse, RZ ;  /* 0x0000000063637210 */ /* 0x080fe40007ffe0ff */
[C---:B------:R-:W-:Y:S02]  /*e200*/  IADD3 R0, PT, PT, R98.reuse, R0, RZ ;  /* 0x0000000062007210 */ /* 0x040fe40007ffe0ff */
        /* <DEDUP_REMOVED lines=102> */
[----:B--2---:R-:W2:Y:S02]  /*e870*/  FENCE.VIEW.ASYNC.S ;  /* 0x00000000000073c6 */ /* 0x004ea40000000000 */
[----:B--2---:R-:W-:Y:S06]  /*e880*/  BAR.SYNC.DEFER_BLOCKING 0x1, 0x80 ;  /* 0x0042000000007b1d */ /* 0x004fec0000010000 */
[----:B------:R-:W-:Y:S05]  /*e890*/  @P0 BRA `(.L_x_160) ;  /* 0x0000000000600947 */ /* 0x000fea0003800000 */
        /* <DEDUP_REMOVED lines=24> */
.L_x_160:
[----:B------:R-:W-:Y:S05]  /*ea20*/  BSYNC.RECONVERGENT B0 ;  /* 0x0000000000007941 */ /* 0x000fea0003800200 */
.L_x_159:
[----:B------:R-:W-:Y:S01]  /*ea30*/  UISETP.NE.AND UP0, UPT, UR50, URZ, UPT ;  /* 0x000000ff3200728c */ /* 0x000fe2000bf05270 */
[----:B------:R-:W-:Y:S01]  /*ea40*/  BSSY.RECONVERGENT B0, `(.L_x_161) ;  /* 0x0000009000007945 */ /* 0x000fe20003800200 */
[----:B------:R-:W-:Y:S04]  /*ea50*/  UIADD3 UR4, UPT, UPT, UR46, 0x1, URZ ;  /* 0x000000012e047890 */ /* 0x000fe8000fffe0ff */
[----:B------:R-:W-:Y:S02]  /*ea60*/  UISETP.EQ.XOR UP1, UPT, UR4, 0x3, UP0 ;  /* 0x000000030400788c */ /* 0x000fe40008722a70 */
[----:B------:R-:W-:Y:S02]  /*ea70*/  UISETP.NE.AND UP0, UPT, UR4, 0x3, UPT ;  /* 0x000000030400788c */ /* 0x000fe4000bf05270 */
[----:B------:R-:W-:Y:S02]  /*ea80*/  USEL UR5, URZ, 0x1, !UP1 ;  /* 0x00000001ff057887 */ /* 0x000fe4000c800000 */
[----:B------:R-:W-:Y:S02]  /*ea90*/  USEL UR52, UR4, URZ, UP0 ;  /* 0x000000ff04347287 */ /* 0x000fe40008000000 */
[----:B------:R-:W-:Y:S01]  /*eaa0*/  ULOP3.LUT UR56, UR56, UR5, URZ, 0x3c, !UPT ;  /* 0x0000000538387292 */ /* 0x000fe2000f8e3cff */
[----:B------:R-:W-:Y:S11]  /*eab0*/  @P0 BRA `(.L_x_162) ;  /* 0x0000000000040947 */ /* 0x000ff60003800000 */
[----:B------:R-:W-:Y:S04]  /*eac0*/  DEPBAR.LE SB0, 0x1 ;  /* 0x000080400000791a */ /* 0x000fe80000000000 */
.L_x_162:
[----:B------:R-:W-:Y:S05]  /*ead0*/  BSYNC.RECONVERGENT B0 ;  /* 0x0000000000007941 */ /* 0x000fea0003800200 */
.L_x_161:
[----:B------:R-:W-:Y:S01]  /*eae0*/  BAR.SYNC.DEFER_BLOCKING 0x1, 0x80 ;  /* 0x0042000000007b1d */ /* 0x000fe20000010000 */
[----:B------:R-:W-:Y:S09]  /*eaf0*/  UISETP.NE.AND UP0, UPT, UR55, -0x8, UPT ;  /* 0xfffffff83700788c */ /* 0x000ff2000bf05270 */
[----:B------:R-:W-:Y:S05]  /*eb00*/  BRA.U !UP0, `(.L_x_163) ;  /* 0x0000000108287547 */ /* 0x000fea000b800000 */
[----:B-1----:R-:W1:Y:S01]  /*eb10*/  S2R R0, SR_CgaCtaId ;  /* 0x0000000000007919 */ /* 0x002e620000008800 */
[----:B------:R-:W-:Y:S01]  /*eb20*/  ISETP.NE.AND P0, PT, R97, RZ, PT ;  /* 0x000000ff6100720c */ /* 0x000fe20003f05270 */
[----:B------:R-:W-:Y:S01]  /*eb30*/  IMAD.U32 R3, RZ, RZ, UR53 ;  /* 0x00000035ff037e24 */ /* 0x000fe2000f8e00ff */
[----:B------:R-:W-:Y:S04]  /*eb40*/  UIADD3 UR4, UPT, UPT, UR53, 0x1, URZ ;  /* 0x0000000135047890 */ /* 0x000fe8000fffe0ff */
[----:B------:R-:W-:Y:S04]  /*eb50*/  UISETP.NE.AND UP0, UPT, UR4, 0x3, UPT ;  /* 0x000000030400788c */ /* 0x000fe8000bf05270 */
[----:B------:R-:W-:Y:S03]  /*eb60*/  USEL UR53, UR4, URZ, UP0 ;  /* 0x000000ff04357287 */ /* 0x000fe60008000000 */
[----:B------:R-:W-:Y:S05]  /*eb70*/  @P0 LEA R3, R3, UR47, 0x3 ;  /* 0x0000002f03030c11 */ /* 0x000fea000f8e18ff */
[----:B------:R-:W-:Y:S05]  /*eb80*/  @P0 VIADD R3, R3, 0x38 ;  /* 0x0000003803030836 */ /* 0x000fea0000000000 */
[----:B-1----:R-:W-:Y:S04]  /*eb90*/  @P0 PRMT R0, R0, 0x654, R3 ;  /* 0x0000065400000816 */ /* 0x002fe80000000003 */
[----:B------:R2:W-:Y:S03]  /*eba0*/  @P0 SYNCS.ARRIVE.TRANS64.RED.A1T0 RZ, [R0+URZ], RZ ;  /* 0x000000ff00ff09a7 */ /* 0x0005e600081004ff */
.L_x_163:
[----:B------:R-:W-:Y:S01]  /*ebb0*/  R2UR UR4, R96 ;  /* 0x00000000600472ca */ /* 0x000fe200000e0000 */
[----:B------:R-:W-:Y:S01]  /*ebc0*/  UIADD3 UR55, UPT, UPT, UR55, 0x8, URZ ;  /* 0x0000000837377890 */ /* 0x000fe2000fffe0ff */
[----:B------:R-:W-:Y:S01]  /*ebd0*/  R2UR UR5, R73 ;  /* 0x00000000490572ca */ /* 0x000fe200000e0000 */
[----:B------:R-:W-:Y:S01]  /*ebe0*/  ULOP3.LUT UR37, UR37, 0x1, URZ, 0x3c, !UPT ;  /* 0x0000000125257892 */ /* 0x000fe2000f8e3cff */
[----:B------:R-:W-:Y:S02]  /*ebf0*/  R2UR UR36, R94 ;  /* 0x000000005e2472ca */ /* 0x000fe400000e0000 */
[C---:B------:R-:W-:Y:S04]  /*ec00*/  ISETP.NE.AND P0, PT, R88.reuse, 0x2, PT ;  /* 0x000000025800780c */ /* 0x040fe80003f05270 */
[----:B-12---:R-:W-:Y:S02]  /*ec10*/  SEL R0, RZ, 0x1, P0 ;  /* 0x00000001ff007807 */ /* 0x006fe40000000000 */
[----:B------:R-:W-:Y:S01]  /*ec20*/  SEL R88, R88, RZ, P0 ;  /* 0x000000ff58587207 */ /* 0x000fe20000000000 */
[----:B------:R-:W-:Y:S01]  /*ec30*/  UISETP.NE.AND UP0, UPT, UR4, URZ, UPT ;  /* 0x000000ff0400728c */ /* 0x000fe2000bf05270 */
[----:B------:R-:W-:Y:S01]  /*ec40*/  R2UR UR4, R78 ;  /* 0x000000004e0472ca */ /* 0x000fe200000e0000 */
[----:B------:R-:W-:Y:S01]  /*ec50*/  UIADD3 UR27, UPT, UPT, UR38, UR5, URZ ;  /* 0x00000005261b7290 */ /* 0x000fe2000fffe0ff */
[----:B------:R-:W-:Y:S11]  /*ec60*/  LOP3.LUT R89, R89, R0, RZ, 0x3c, !PT ;  /* 0x0000000059597212 */ /* 0x000ff600078e3cff */
[----:B------:R-:W-:Y:S01]  /*ec70*/  UIADD3 UR11, UPT, UPT, UR39, UR4, URZ ;  /* 0x00000004270b7290 */ /* 0x000fe2000fffe0ff */
[----:B------:R-:W-:Y:S11]  /*ec80*/  BRA.U UP0, `(.L_x_164) ;  /* 0xffffff7500547547 */ /* 0x000ff6000b83ffff */
[----:B------:R-:W-:Y:S01]  /*ec90*/  R2UR UR4, R86 ;  /* 0x00000000560472ca */ /* 0x000fe200000e0000 */
[----:B------:R-:W-:-:S12]  /*eca0*/  SYNCS.ARRIVE.TRANS64.A1T0 RZ, [UR47+0xb0], RZ ;  /* 0x0000b0ffffff79a7 */ /* 0x000fd8000810002f */
[----:B------:R-:W-:-:S09]  /*ecb0*/  UISETP.NE.AND UP0, UPT, UR4, URZ, UPT ;  /* 0x000000ff0400728c */ /* 0x000fd2000bf05270 */
[----:B------:R-:W-:Y:S05]  /*ecc0*/  BRA.U !UP0, `(.L_x_165) ;  /* 0x0000000108487547 */ /* 0x000fea000b800000 */
[----:B------:R-:W1:Y:S02]  /*ecd0*/  LDCU.64 UR4, c[0x0][0xa90] ;  /* 0x00015200ff0477ac */ /* 0x000e640008000a00 */
[----:B-1----:R-:W-:-:S04]  /*ece0*/  UISETP.NE.U32.AND UP0, UPT, UR4, URZ, UPT ;  /* 0x000000ff0400728c */ /* 0x002fc8000bf05070 */
[----:B------:R-:W-:-:S09]  /*ecf0*/  UISETP.NE.AND.EX UP0, UPT, UR5, URZ, UPT, UP0 ;  /* 0x000000ff0500728c */ /* 0x000fd2000bf05300 */
[----:B------:R-:W-:Y:S05]  /*ed00*/  BRA.U UP0, `(.L_x_166) ;  /* 0x00000001000c7547 */ /* 0x000fea000b800000 */
[----:B------:R-:W-:-:S13]  /*ed10*/  FSETP.NEU.AND P0, PT, R41, RZ, PT ;  /* 0x000000ff2900720b */ /* 0x000fda0003f0d000 */
[----:B------:R-:W-:Y:S05]  /*ed20*/  @!P0 EXIT ;  /* 0x000000000000894d */ /* 0x000fea0003800000 */
[----:B------:R-:W-:Y:S05]  /*ed30*/  BRA `(.L_x_165) ;  /* 0x00000000002c7947 */ /* 0x000fea0003800000 */
.L_x_166:
[----:B------:R-:W-:Y:S01]  /*ed40*/  ISETP.NE.AND P0, PT, R87, RZ, PT ;  /* 0x000000ff5700720c */ /* 0x000fe20003f05270 */
[----:B------:R-:W-:-:S12]  /*ed50*/  BSSY.RECONVERGENT B0, `(.L_x_165) ;  /* 0x0000009000007945 */ /* 0x000fd80003800200 */
[----:B------:R-:W-:Y:S05]  /*ed60*/  @P0 BRA `(.L_x_167) ;  /* 0x0000000000140947 */ /* 0x000fea0003800000 */
[----:B------:R-:W1:Y:S02]  /*ed70*/  LDCU.64 UR4, c[0x0][0xa88] ;  /* 0x00015100ff0477ac */ /* 0x000e640008000a00 */
[----:B-1----:R-:W-:-:S04]  /*ed80*/  ISETP.NE.U32.AND P0, PT, RZ, UR4, PT ;  /* 0x00000004ff007c0c */ /* 0x002fc8000bf05070 */
[----:B------:R-:W-:-:S13]  /*ed90*/  ISETP.NE.AND.EX P0, PT, RZ, UR5, PT, P0 ;  /* 0x00000005ff007c0c */ /* 0x000fda000bf05300 */
[----:B------:R-:W-:Y:S05]  /*eda0*/  @!P0 EXIT ;  /* 0x000000000000894d */ /* 0x000fea0003800000 */
[----:B------:R-:W-:Y:S05]  /*edb0*/  BRA `(.L_x_168) ;  /* 0x0000000000087947 */ /* 0x000fea0003800000 */
.L_x_167:
[----:B------:R-:W-:-:S13]  /*edc0*/  FSETP.NEU.AND P0, PT, R41, RZ, PT ;  /* 0x000000ff2900720b */ /* 0x000fda0003f0d000 */
[----:B------:R-:W-:Y:S05]  /*edd0*/  @!P0 EXIT ;  /* 0x000000000000894d */ /* 0x000fea0003800000 */
.L_x_168:
[----:B------:R-:W-:Y:S05]  /*ede0*/  BSYNC.RECONVERGENT B0 ;  /* 0x0000000000007941 */ /* 0x000fea0003800200 */
.L_x_165:
[----:B------:R-:W-:Y:S01]  /*edf0*/  ULEA UR4, UR53, UR47, 0x3 ;  /* 0x0000002f35047291 */ /* 0x000fe2000f8e18ff */
[----:B------:R-:W-:-:S04]  /*ee00*/  DEPBAR.LE SB0, 0x0 ;  /* 0x000080000000791a */ /* 0x000fc80000000000 */
[----:B------:R-:W-:-:S04]  /*ee10*/  UIADD3 UR4, UPT, UPT, UR4, 0x38, URZ ;  /* 0x0000003804047890 */ /* 0x000fc8000fffe0ff */
[----:B------:R-:W-:-:S09]  /*ee20*/  UPRMT UR4, UR51, 0x654, UR4 ;  /* 0x0000065433047896 */ /* 0x000fd20008000004 */
[----:B------:R-:W-:Y:S01]  /*ee30*/  SYNCS.ARRIVE.TRANS64.RED.A1T0 RZ, [UR4], RZ ;  /* 0x000000ffffff79a7 */ /* 0x000fe20008100404 */
[----:B------:R-:W-:Y:S05]  /*ee40*/  EXIT ;  /* 0x000000000000794d */ /* 0x000fea0003800000 */
.L_x_19:
[----:B------:R1:W1:Y:S02]  /*ee50*/  SYNCS.PHASECHK.TRANS64.TRYWAIT P0, [R3+URZ+0xa0], R2 ;  /* 0x0000a002030075a7 */ /* 0x00026400080011ff */
[----:B-1----:R-:W-:Y:S05]  /*ee60*/  @!P0 NANOSLEEP.SYNCS 0x989680 ;  /* 0x009896800000895d */ /* 0x002fea0003900000 */
[----:B------:R-:W1:Y:S02]  /*ee70*/  @!P0 SYNCS.PHASECHK.TRANS64 P0, [R3+URZ+0xa0], R2 ;  /* 0x0000a002030085a7 */ /* 0x000e6400080010ff */
[----:B-1----:R-:W-:Y:S05]  /*ee80*/  @!P0 BRA `(.L_x_19) ;  /* 0xfffffffc00f08947 */ /* 0x002fea000383ffff */
[----:B------:R-:W-:Y:S05]  /*ee90*/  BRA `(.L_x_169) ;  /* 0xffffff2400ec7947 */ /* 0x000fea000383ffff */
.L_x_22:
[----:B------:R-:W-:-:S07]  /*eea0*/  MOV R0, UR33 ;  /* 0x0000002100007c02 */ /* 0x000fce0008000f00 */
.L_x_170:
[----:B-1----:R1:W2:Y:S02]  /*eeb0*/  SYNCS.PHASECHK.TRANS64.TRYWAIT P0, [R0+URZ+0x10], R3 ;  /* 0x00001003000075a7 */ /* 0x0022a400080011ff */
[----:B--2---:R-:W-:Y:S05]  /*eec0*/  @!P0 NANOSLEEP.SYNCS 0x989680 ;  /* 0x009896800000895d */ /* 0x004fea0003900000 */
[----:B------:R-:W2:Y:S02]  /*eed0*/  @!P0 SYNCS.PHASECHK.TRANS64 P0, [R0+URZ+0x10], R3 ;  /* 0x00001003000085a7 */ /* 0x000ea400080010ff */
[----:B--2---:R-:W-:Y:S05]  /*eee0*/  @!P0 BRA `(.L_x_170) ;  /* 0xfffffffc00f08947 */ /* 0x004fea000383ffff */
[----:B------:R-:W-:Y:S05]  /*eef0*/  BRA `(.L_x_21) ;  /* 0xffffff2800487947 */ /* 0x000fea000383ffff */
.L_x_24:
[----:B-1----:R1:W2:Y:S02]  /*ef00*/  SYNCS.PHASECHK.TRANS64.TRYWAIT P0, [R3+URZ+0x60], R0 ;  /* 0x00006000030075a7 */ /* 0x0022a400080011ff */
[----:B--2---:R-:W-:Y:S05]  /*ef10*/  @!P0 NANOSLEEP.SYNCS 0x989680 ;  /* 0x009896800000895d */ /* 0x004fea0003900000 */
[----:B------:R-:W2:Y:S02]  /*ef20*/  @!P0 SYNCS.PHASECHK.TRANS64 P0, [R3+URZ+0x60], R0 ;  /* 0x00006000030085a7 */ /* 0x000ea400080010ff */
[----:B--2---:R-:W-:Y:S05]  /*ef30*/  @!P0 BRA `(.L_x_24) ;  /* 0xfffffffc00f08947 */ /* 0x004fea000383ffff */
[----:B------:R-:W-:Y:S05]  /*ef40*/  BRA `(.L_x_171) ;  /* 0xffffff2800e07947 */ /* 0x000fea000383ffff */
.L_x_28:
[----:B-1----:R-:W-:-:S07]  /*ef50*/  MOV R0, UR4 ;  /* 0x0000000400007c02 */ /* 0x002fce0008000f00 */
.L_x_172:
[----:B-1----:R1:W2:Y:S02]  /*ef60*/  SYNCS.PHASECHK.TRANS64.TRYWAIT P0, [R0+URZ], R3 ;  /* 0x00000003000075a7 */ /* 0x0022a400080011ff */
[----:B--2---:R-:W-:Y:S05]  /*ef70*/  @!P0 NANOSLEEP.SYNCS 0x989680 ;  /* 0x009896800000895d */ /* 0x004fea0003900000 */
[----:B------:R-:W2:Y:S02]  /*ef80*/  @!P0 SYNCS.PHASECHK.TRANS64 P0, [R0+URZ], R3 ;  /* 0x00000003000085a7 */ /* 0x000ea400080010ff */
[----:B--2---:R-:W-:Y:S05]  /*ef90*/  @!P0 BRA `(.L_x_172) ;  /* 0xfffffffc00f08947 */ /* 0x004fea000383ffff */
[----:B------:R-:W-:Y:S05]  /*efa0*/  BRA `(.L_x_173) ;  /* 0xffffff30007c7947 */ /* 0x000fea000383ffff */
.L_x_31:
[----:B-1----:R1:W2:Y:S02]  /*efb0*/  SYNCS.PHASECHK.TRANS64.TRYWAIT P0, [R2+URZ+0x90], R5 ;  /* 0x00009005020075a7 */ /* 0x0022a400080011ff */
[----:B--2---:R-:W-:Y:S05]  /*efc0*/  @!P0 NANOSLEEP.SYNCS 0x989680 ;  /* 0x009896800000895d */ /* 0x004fea0003900000 */
[----:B------:R-:W2:Y:S02]  /*efd0*/  @!P0 SYNCS.PHASECHK.TRANS64 P0, [R2+URZ+0x90], R5 ;  /* 0x00009005020085a7 */ /* 0x000ea400080010ff */
[----:B--2---:R-:W-:Y:S05]  /*efe0*/  @!P0 BRA `(.L_x_31) ;  /* 0xfffffffc00f08947 */ /* 0x004fea000383ffff */
[----:B------:R-:W-:Y:S05]  /*eff0*/  BRA `(.L_x_174) ;  /* 0xffffff3000d87947 */ /* 0x000fea000383ffff */
.L_x_32:
[----:B------:R-:W-:-:S07]  /*f000*/  MOV R2, UR4 ;  /* 0x0000000400027c02 */ /* 0x000fce0008000f00 */
.L_x_175:
[----:B-1----:R1:W2:Y:S02]  /*f010*/  SYNCS.PHASECHK.TRANS64.TRYWAIT P0, [R2+URZ+0x70], R5 ;  /* 0x00007005020075a7 */ /* 0x0022a400080011ff */
[----:B--2---:R-:W-:Y:S05]  /*f020*/  @!P0 NANOSLEEP.SYNCS 0x989680 ;  /* 0x009896800000895d */ /* 0x004fea0003900000 */
[----:B------:R-:W2:Y:S02]  /*f030*/  @!P0 SYNCS.PHASECHK.TRANS64 P0, [R2+URZ+0x70], R5 ;  /* 0x00007005020085a7 */ /* 0x000ea400080010ff */
[----:B--2---:R-:W-:Y:S05]  /*f040*/  @!P0 BRA `(.L_x_175) ;  /* 0xfffffffc00f08947 */ /* 0x004fea000383ffff */
[----:B------:R-:W-:Y:S05]  /*f050*/  BRA `(.L_x_176) ;  /* 0xffffff3000e87947 */ /* 0x000fea000383ffff */
.L_x_33:
[----:B-1----:R1:W2:Y:S02]  /*f060*/  SYNCS.PHASECHK.TRANS64.TRYWAIT P1, [R2+URZ+0x60], R5 ;  /* 0x00006005020075a7 */ /* 0x0022a400080211ff */
[----:B--2---:R-:W-:Y:S05]  /*f070*/  @!P1 NANOSLEEP.SYNCS 0x989680 ;  /* 0x009896800000995d */ /* 0x004fea0003900000 */
[----:B------:R-:W2:Y:S02]  /*f080*/  @!P1 SYNCS.PHASECHK.TRANS64 P1, [R2+URZ+0x60], R5 ;  /* 0x00006005020095a7 */ /* 0x000ea400080210ff */
[----:B--2---:R-:W-:Y:S05]  /*f090*/  @!P1 BRA `(.L_x_33) ;  /* 0xfffffffc00f09947 */ /* 0x004fea000383ffff */
[----:B------:R-:W-:Y:S05]  /*f0a0*/  BRA `(.L_x_177) ;  /* 0xffffff3400187947 */ /* 0x000fea000383ffff */
.L_x_36:
[----:B------:R-:W-:-:S07]  /*f0b0*/  MOV R0, UR4 ;  /* 0x0000000400007c02 */ /* 0x000fce0008000f00 */
.L_x_178:
[----:B-1----:R1:W2:Y:S02]  /*f0c0*/  SYNCS.PHASECHK.TRANS64.TRYWAIT P0, [R0+URZ+0x70], R3 ;  /* 0x00007003000075a7 */ /* 0x0022a400080011ff */
[----:B--2---:R-:W-:Y:S05]  /*f0d0*/  @!P0 NANOSLEEP.SYNCS 0x989680 ;  /* 0x009896800000895d */ /* 0x004fea0003900000 */
[----:B------:R-:W2:Y:S02]  /*f0e0*/  @!P0 SYNCS.PHASECHK.TRANS64 P0, [R0+URZ+0x70], R3 ;  /* 0x00007003000085a7 */ /* 0x000ea400080010ff */
[----:B--2---:R-:W-:Y:S05]  /*f0f0*/  @!P0 BRA `(.L_x_178) ;  /* 0xfffffffc00f08947 */ /* 0x004fea000383ffff */
[----:B------:R-:W-:Y:S05]  /*f100*/  BRA `(.L_x_35) ;  /* 0xffffff34006c7947 */ /* 0x000fea000383ffff */
.L_x_43:
[----:B-1----:R1:W2:Y:S02]  /*f110*/  SYNCS.PHASECHK.TRANS64.TRYWAIT P0, [R0+URZ+0x60], R5 ;  /* 0x00006005000075a7 */ /* 0x0022a400080011ff */
[----:B--2---:R-:W-:Y:S05]  /*f120*/  @!P0 NANOSLEEP.SYNCS 0x989680 ;  /* 0x009896800000895d */ /* 0x004fea0003900000 */
[----:B------:R-:W2:Y:S02]  /*f130*/  @!P0 SYNCS.PHASECHK.TRANS64 P0, [R0+URZ+0x60], R5 ;  /* 0x00006005000085a7 */ /* 0x000ea400080010ff */
[----:B--2---:R-:W-:Y:S05]  /*f140*/  @!P0 BRA `(.L_x_43) ;  /* 0xfffffffc00f08947 */ /* 0x004fea000383ffff */
[----:B------:R-:W-:Y:S05]  /*f150*/  BRA `(.L_x_179) ;  /* 0xffffff3c000c7947 */ /* 0x000fea000383ffff */
.L_x_46:
[----:B-1----:R-:W-:Y:S07]  /*f160*/  MOV R0, UR8 ;  /* 0x0000000800007c02 */ /* 0x002fee0008000f00 */
.L_x_180:
[----:B-1----:R1:W2:Y:S02]  /*f170*/  SYNCS.PHASECHK.TRANS64.TRYWAIT P0, [R0+URZ], R5 ;  /* 0x00000005000075a7 */ /* 0x0022a400080011ff */
[----:B--2---:R-:W-:Y:S05]  /*f180*/  @!P0 NANOSLEEP.SYNCS 0x989680 ;  /* 0x009896800000895d */ /* 0x004fea0003900000 */
[----:B------:R-:W2:Y:S02]  /*f190*/  @!P0 SYNCS.PHASECHK.TRANS64 P0, [R0+URZ], R5 ;  /* 0x00000005000085a7 */ /* 0x000ea400080010ff */
[----:B--2---:R-:W-:Y:S05]  /*f1a0*/  @!P0 BRA `(.L_x_180) ;  /* 0xfffffffc00f08947 */ /* 0x004fea000383ffff */
[----:B------:R-:W-:Y:S05]  /*f1b0*/  BRA `(.L_x_45) ;  /* 0xffffff3c00707947 */ /* 0x000fea000383ffff */
.L_x_48:
[----:B-1----:R-:W-:Y:S07]  /*f1c0*/  MOV R0, UR13 ;  /* 0x0000000d00007c02 */ /* 0x002fee0008000f00 */
.L_x_181:
[----:B-1----:R1:W3:Y:S02]  /*f1d0*/  SYNCS.PHASECHK.TRANS64.TRYWAIT P0, [R0+URZ+0x88], R5 ;  /* 0x00008805000075a7 */ /* 0x0022e400080011ff */
[----:B---3--:R-:W-:Y:S05]  /*f1e0*/  @!P0 NANOSLEEP.SYNCS 0x989680 ;  /* 0x009896800000895d */ /* 0x008fea0003900000 */
[----:B------:R-:W3:Y:S02]  /*f1f0*/  @!P0 SYNCS.PHASECHK.TRANS64 P0, [R0+URZ+0x88], R5 ;  /* 0x00008805000085a7 */ /* 0x000ee400080010ff */
[----:B---3--:R-:W-:Y:S05]  /*f200*/  @!P0 BRA `(.L_x_181) ;  /* 0xfffffffc00f08947 */ /* 0x008fea000383ffff */
[----:B------:R-:W-:Y:S05]  /*f210*/  BRA `(.L_x_47) ;  /* 0xffffff3c00a47947 */ /* 0x000fea000383ffff */
.L_x_51:
[----:B------:R-:W-:-:S07]  /*f220*/  MOV R0, UR13 ;  /* 0x0000000d00007c02 */ /* 0x000fce0008000f00 */
.L_x_182:
[----:B---3--:R3:W4:Y:S02]  /*f230*/  SYNCS.PHASECHK.TRANS64.TRYWAIT P0, [R0+URZ+0xb0], R3 ;  /* 0x0000b003000075a7 */ /* 0x00872400080011ff */
[----:B----4-:R-:W-:Y:S05]  /*f240*/  @!P0 NANOSLEEP.SYNCS 0x989680 ;  /* 0x009896800000895d */ /* 0x010fea0003900000 */
[----:B------:R-:W4:Y:S02]  /*f250*/  @!P0 SYNCS.PHASECHK.TRANS64 P0, [R0+URZ+0xb0], R3 ;  /* 0x0000b003000085a7 */ /* 0x000f2400080010ff */
[----:B----4-:R-:W-:Y:S05]  /*f260*/  @!P0 BRA `(.L_x_182) ;  /* 0xfffffffc00f08947 */ /* 0x010fea000383ffff */
[----:B------:R-:W-:Y:S05]  /*f270*/  BRA `(.L_x_183) ;  /* 0xffffff4000407947 */ /* 0x000fea000383ffff */
.L_x_56:
[----:B-1----:R1:W2:Y:S02]  /*f280*/  SYNCS.PHASECHK.TRANS64.TRYWAIT P0, [R8+URZ+0x60], R5 ;  /* 0x00006005080075a7 */ /* 0x0022a400080011ff */
[----:B--2---:R-:W-:Y:S05]  /*f290*/  @!P0 NANOSLEEP.SYNCS 0x989680 ;  /* 0x009896800000895d */ /* 0x004fea0003900000 */
[----:B------:R-:W2:Y:S02]  /*f2a0*/  @!P0 SYNCS.PHASECHK.TRANS64 P0, [R8+URZ+0x60], R5 ;  /* 0x00006005080085a7 */ /* 0x000ea400080010ff */
[----:B--2---:R-:W-:Y:S05]  /*f2b0*/  @!P0 BRA `(.L_x_56) ;  /* 0xfffffffc00f08947 */ /* 0x004fea000383ffff */
[----:B------:R-:W-:Y:S05]  /*f2c0*/  BRA `(.L_x_184) ;  /* 0xffffff4400747947 */ /* 0x000fea000383ffff */
.L_x_59:
[----:B------:R-:W-:Y:S07]  /*f2d0*/  MOV R0, UR32 ;  /* 0x0000002000007c02 */ /* 0x000fee0008000f00 */
.L_x_185:
[----:B-1----:R1:W2:Y:S02]  /*f2e0*/  SYNCS.PHASECHK.TRANS64.TRYWAIT P0, [R0+URZ+0x58], R5 ;  /* 0x00005805000075a7 */ /* 0x0022a400080011ff */
[----:B--2---:R-:W-:Y:S05]  /*f2f0*/  @!P0 NANOSLEEP.SYNCS 0x989680 ;  /* 0x009896800000895d */ /* 0x004fea0003900000 */
[----:B------:R-:W2:Y:S02]  /*f300*/  @!P0 SYNCS.PHASECHK.TRANS64 P0, [R0+URZ+0x58], R5 ;  /* 0x00005805000085a7 */ /* 0x000ea400080010ff */
[----:B--2---:R-:W-:Y:S05]  /*f310*/  @!P0 BRA `(.L_x_185) ;  /* 0xfffffffc00f08947 */ /* 0x004fea000383ffff */
[----:B------:R-:W-:Y:S05]  /*f320*/  BRA `(.L_x_58) ;  /* 0xffffff4800ec7947 */ /* 0x000fea000383ffff */
.L_x_62:
[----:B------:R-:W-:Y:S07]  /*f330*/  MOV R0, UR16 ;  /* 0x0000001000007c02 */ /* 0x000fee0008000f00 */
.L_x_186:
[----:B-1----:R1:W2:Y:S02]  /*f340*/  SYNCS.PHASECHK.TRANS64.TRYWAIT P0, [R0+URZ+0x38], R5 ;  /* 0x00003805000075a7 */ /* 0x0022a400080011ff */
[----:B--2---:R-:W-:Y:S05]  /*f350*/  @!P0 NANOSLEEP.SYNCS 0x989680 ;  /* 0x009896800000895d */ /* 0x004fea0003900000 */
[----:B------:R-:W2:Y:S02]  /*f360*/  @!P0 SYNCS.PHASECHK.TRANS64 P0, [R0+URZ+0x38], R5 ;  /* 0x00003805000085a7 */ /* 0x000ea400080010ff */
[----:B--2---:R-:W-:Y:S05]  /*f370*/  @!P0 BRA `(.L_x_186) ;  /* 0xfffffffc00f08947 */ /* 0x004fea000383ffff */
[----:B------:R-:W-:Y:S05]  /*f380*/  BRA `(.L_x_187) ;  /* 0xffffff4c00547947 */ /* 0x000fea000383ffff */
.L_x_63:
[----:B------:R-:W-:Y:S07]  /*f390*/  MOV R0, UR17 ;  /* 0x0000001100007c02 */ /* 0x000fee0008000f00 */
.L_x_188:
[----:B-1----:R1:W2:Y:S02]  /*f3a0*/  SYNCS.PHASECHK.TRANS64.TRYWAIT P0, [R0+URZ+0x38], R5 ;  /* 0x00003805000075a7 */ /* 0x0022a400080011ff */
[----:B--2---:R-:W-:Y:S05]  /*f3b0*/  @!P0 NANOSLEEP.SYNCS 0x989680 ;  /* 0x009896800000895d */ /* 0x004fea0003900000 */
[----:B------:R-:W2:Y:S02]  /*f3c0*/  @!P0 SYNCS.PHASECHK.TRANS64 P0, [R0+URZ+0x38], R5 ;  /* 0x00003805000085a7 */ /* 0x000ea400080010ff */
[----:B--2---:R-:W-:Y:S05]  /*f3d0*/  @!P0 BRA `(.L_x_188) ;  /* 0xfffffffc00f08947 */ /* 0x004fea000383ffff */
[----:B------:R-:W-:Y:S05]  /*f3e0*/  BRA `(.L_x_189) ;  /* 0xffffff5000347947 */ /* 0x000fea000383ffff */
.L_x_64:
[----:B------:R-:W-:Y:S07]  /*f3f0*/  MOV R0, UR16 ;  /* 0x0000001000007c02 */ /* 0x000fee0008000f00 */
.L_x_190:
[----:B-1----:R1:W2:Y:S02]  /*f400*/  SYNCS.PHASECHK.TRANS64.TRYWAIT P0, [R0+URZ+0x38], R7 ;  /* 0x00003807000075a7 */ /* 0x0022a400080011ff */
[----:B--2---:R-:W-:Y:S05]  /*f410*/  @!P0 NANOSLEEP.SYNCS 0x989680 ;  /* 0x009896800000895d */ /* 0x004fea0003900000 */
[----:B------:R-:W2:Y:S02]  /*f420*/  @!P0 SYNCS.PHASECHK.TRANS64 P0, [R0+URZ+0x38], R7 ;  /* 0x00003807000085a7 */ /* 0x000ea400080010ff */
[----:B--2---:R-:W-:Y:S05]  /*f430*/  @!P0 BRA `(.L_x_190) ;  /* 0xfffffffc00f08947 */ /* 0x004fea000383ffff */
[----:B------:R-:W-:Y:S05]  /*f440*/  BRA `(.L_x_191) ;  /* 0xffffff5400087947 */ /* 0x000fea000383ffff */
.L_x_65:
[----:B------:R-:W-:Y:S07]  /*f450*/  MOV R0, UR21 ;  /* 0x0000001500007c02 */ /* 0x000fee0008000f00 */
.L_x_192:
[----:B-1----:R1:W2:Y:S02]  /*f460*/  SYNCS.PHASECHK.TRANS64.TRYWAIT P0, [R0+URZ+0x38], R7 ;  /* 0x00003807000075a7 */ /* 0x0022a400080011ff */
[----:B--2---:R-:W-:Y:S05]  /*f470*/  @!P0 NANOSLEEP.SYNCS 0x989680 ;  /* 0x009896800000895d */ /* 0x004fea0003900000 */
[----:B------:R-:W2:Y:S02]  /*f480*/  @!P0 SYNCS.PHASECHK.TRANS64 P0, [R0+URZ+0x38], R7 ;  /* 0x00003807000085a7 */ /* 0x000ea400080010ff */
[----:B--2---:R-:W-:Y:S05]  /*f490*/  @!P0 BRA `(.L_x_192) ;  /* 0xfffffffc00f08947 */ /* 0x004fea000383ffff */
[----:B------:R-:W-:Y:S05]  /*f4a0*/  BRA `(.L_x_193) ;  /* 0xffffff5400d87947 */ /* 0x000fea000383ffff */
.L_x_66:
[----:B------:R-:W-:Y:S07]  /*f4b0*/  MOV R0, UR6 ;  /* 0x0000000600007c02 */ /* 0x000fee0008000f00 */
.L_x_194:
[----:B-1----:R1:W2:Y:S02]  /*f4c0*/  SYNCS.PHASECHK.TRANS64.TRYWAIT P0, [R0+URZ+0x38], R7 ;  /* 0x00003807000075a7 */ /* 0x0022a400080011ff */
[----:B--2---:R-:W-:Y:S05]  /*f4d0*/  @!P0 NANOSLEEP.SYNCS 0x989680 ;  /* 0x009896800000895d */ /* 0x004fea0003900000 */
[----:B------:R-:W2:Y:S02]  /*f4e0*/  @!P0 SYNCS.PHASECHK.TRANS64 P0, [R0+URZ+0x38], R7 ;  /* 0x00003807000085a7 */ /* 0x000ea400080010ff */
[----:B--2---:R-:W-:Y:S05]  /*f4f0*/  @!P0 BRA `(.L_x_194) ;  /* 0xfffffffc00f08947 */ /* 0x004fea000383ffff */
[----:B------:R-:W-:Y:S05]  /*f500*/  BRA `(.L_x_195) ;  /* 0xffffff5800887947 */ /* 0x000fea000383ffff */
.L_x_67:
[----:B------:R-:W-:Y:S07]  /*f510*/  MOV R0, UR16 ;  /* 0x0000001000007c02 */ /* 0x000fee0008000f00 */
.L_x_196:
[----:B-1----:R1:W2:Y:S02]  /*f520*/  SYNCS.PHASECHK.TRANS64.TRYWAIT P0, [R0+URZ+0x38], R7 ;  /* 0x00003807000075a7 */ /* 0x0022a400080011ff */
[----:B--2---:R-:W-:Y:S05]  /*f530*/  @!P0 NANOSLEEP.SYNCS 0x989680 ;  /* 0x009896800000895d */ /* 0x004fea0003900000 */
[----:B------:R-:W2:Y:S02]  /*f540*/  @!P0 SYNCS.PHASECHK.TRANS64 P0, [R0+URZ+0x38], R7 ;  /* 0x00003807000085a7 */ /* 0x000ea400080010ff */
[----:B--2---:R-:W-:Y:S05]  /*f550*/  @!P0 BRA `(.L_x_196) ;  /* 0xfffffffc00f08947 */ /* 0x004fea000383ffff */
[----:B------:R-:W-:Y:S05]  /*f560*/  BRA `(.L_x_197) ;  /* 0xffffff5c00387947 */ /* 0x000fea000383ffff */
.L_x_68:
[----:B------:R-:W-:Y:S07]  /*f570*/  MOV R0, UR17 ;  /* 0x0000001100007c02 */ /* 0x000fee0008000f00 */
.L_x_198:
[----:B-1----:R1:W2:Y:S02]  /*f580*/  SYNCS.PHASECHK.TRANS64.TRYWAIT P0, [R0+URZ+0x38], R7 ;  /* 0x00003807000075a7 */ /* 0x0022a400080011ff */
[----:B--2---:R-:W-:Y:S05]  /*f590*/  @!P0 NANOSLEEP.SYNCS 0x989680 ;  /* 0x009896800000895d */ /* 0x004fea0003900000 */
[----:B------:R-:W2:Y:S02]  /*f5a0*/  @!P0 SYNCS.PHASECHK.TRANS64 P0, [R0+URZ+0x38], R7 ;  /* 0x00003807000085a7 */ /* 0x000ea400080010ff */
[----:B--2---:R-:W-:Y:S05]  /*f5b0*/  @!P0 BRA `(.L_x_198) ;  /* 0xfffffffc00f08947 */ /* 0x004fea000383ffff */
[----:B------:R-:W-:Y:S05]  /*f5c0*/  BRA `(.L_x_199) ;  /* 0xffffff6000087947 */ /* 0x000fea000383ffff */
.L_x_69:
[----:B------:R-:W-:Y:S07]  /*f5d0*/  MOV R0, UR16 ;  /* 0x0000001000007c02 */ /* 0x000fee0008000f00 */
.L_x_200:
[----:B-1----:R1:W2:Y:S02]  /*f5e0*/  SYNCS.PHASECHK.TRANS64.TRYWAIT P0, [R0+URZ+0x38], R5 ;  /* 0x00003805000075a7 */ /* 0x0022a400080011ff */
[----:B--2---:R-:W-:Y:S05]  /*f5f0*/  @!P0 NANOSLEEP.SYNCS 0x989680 ;  /* 0x009896800000895d */ /* 0x004fea0003900000 */
[----:B------:R-:W2:Y:S02]  /*f600*/  @!P0 SYNCS.PHASECHK.TRANS64 P0, [R0+URZ+0x38], R5 ;  /* 0x00003805000085a7 */ /* 0x000ea400080010ff */
[----:B--2---:R-:W-:Y:S05]  /*f610*/  @!P0 BRA `(.L_x_200) ;  /* 0xfffffffc00f08947 */ /* 0x004fea000383ffff */
[----:B------:R-:W-:Y:S05]  /*f620*/  BRA `(.L_x_201) ;  /* 0xffffff6000d87947 */ /* 0x000fea000383ffff */
.L_x_71:
[----:B------:R-:W-:-:S07]  /*f630*/  MOV R0, UR4 ;  /* 0x0000000400007c02 */ /* 0x000fce0008000f00 */
.L_x_202:
[----:B-1----:R1:W2:Y:S02]  /*f640*/  SYNCS.PHASECHK.TRANS64.TRYWAIT P0, [R0+URZ], R3 ;  /* 0x00000003000075a7 */ /* 0x0022a400080011ff */
[----:B--2---:R-:W-:Y:S05]  /*f650*/  @!P0 NANOSLEEP.SYNCS 0x989680 ;  /* 0x009896800000895d */ /* 0x004fea0003900000 */
[----:B------:R-:W2:Y:S02]  /*f660*/  @!P0 SYNCS.PHASECHK.TRANS64 P0, [R0+URZ], R3 ;  /* 0x00000003000085a7 */ /* 0x000ea400080010ff */
[----:B--2---:R-:W-:Y:S05]  /*f670*/  @!P0 BRA `(.L_x_202) ;  /* 0xfffffffc00f08947 */ /* 0x004fea000383ffff */
[----:B------:R-:W-:Y:S05]  /*f680*/  BRA `(.L_x_203) ;  /* 0xffffff6400cc7947 */ /* 0x000fea000383ffff */
.L_x_72:
[----:B------:R-:W-:-:S07]  /*f690*/  MOV R0, UR5 ;  /* 0x0000000500007c02 */ /* 0x000fce0008000f00 */
.L_x_204:
[----:B-1----:R1:W2:Y:S02]  /*f6a0*/  SYNCS.PHASECHK.TRANS64.TRYWAIT P0, [R0+URZ], R3 ;  /* 0x00000003000075a7 */ /* 0x0022a400080011ff */
[----:B--2---:R-:W-:Y:S05]  /*f6b0*/  @!P0 NANOSLEEP.SYNCS 0x989680 ;  /* 0x009896800000895d */ /* 0x004fea0003900000 */
[----:B------:R-:W2:Y:S02]  /*f6c0*/  @!P0 SYNCS.PHASECHK.TRANS64 P0, [R0+URZ], R3 ;  /* 0x00000003000085a7 */ /* 0x000ea400080010ff */
[----:B--2---:R-:W-:Y:S05]  /*f6d0*/  @!P0 BRA `(.L_x_204) ;  /* 0xfffffffc00f08947 */ /* 0x004fea000383ffff */
[----:B------:R-:W-:Y:S05]  /*f6e0*/  BRA `(.L_x_205) ;  /* 0xffffff6400d87947 */ /* 0x000fea000383ffff */
.L_x_74:
[----:B--2---:R2:W3:Y:S02]  /*f6f0*/  SYNCS.PHASECHK.TRANS64.TRYWAIT P0, [R0+URZ+0x60], R3 ;  /* 0x00006003000075a7 */ /* 0x0044e400080011ff */
[----:B---3--:R-:W-:Y:S05]  /*f700*/  @!P0 NANOSLEEP.SYNCS 0x989680 ;  /* 0x009896800000895d */ /* 0x008fea0003900000 */
[----:B------:R-:W3:Y:S02]  /*f710*/  @!P0 SYNCS.PHASECHK.TRANS64 P0, [R0+URZ+0x60], R3 ;  /* 0x00006003000085a7 */ /* 0x000ee400080010ff */
[----:B---3--:R-:W-:Y:S05]  /*f720*/  @!P0 BRA `(.L_x_74) ;  /* 0xfffffffc00f08947 */ /* 0x008fea000383ffff */
[----:B------:R-:W-:Y:S05]  /*f730*/  BRA `(.L_x_206) ;  /* 0xffffff6800c87947 */ /* 0x000fea000383ffff */
.L_x_84:
[----:B-1----:R1:W3:Y:S02]  /*f740*/  SYNCS.PHASECHK.TRANS64.TRYWAIT P0, [R4+URZ+0x20], R3 ;  /* 0x00002003040075a7 */ /* 0x0022e400080011ff */
[----:B---3--:R-:W-:Y:S05]  /*f750*/  @!P0 NANOSLEEP.SYNCS 0x989680 ;  /* 0x009896800000895d */ /* 0x008fea0003900000 */
[----:B------:R-:W3:Y:S02]  /*f760*/  @!P0 SYNCS.PHASECHK.TRANS64 P0, [R4+URZ+0x20], R3 ;  /* 0x00002003040085a7 */ /* 0x000ee400080010ff */
[----:B---3--:R-:W-:Y:S05]  /*f770*/  @!P0 BRA `(.L_x_84) ;  /* 0xfffffffc00f08947 */ /* 0x008fea000383ffff */
[----:B------:R-:W-:Y:S05]  /*f780*/  BRA `(.L_x_83) ;  /* 0xffffff7800947947 */ /* 0x000fea000383ffff */
.L_x_86:
[----:B-1----:R-:W-:Y:S04]  /*f790*/  MOV R3, UR47 ;  /* 0x0000002f00037c02 */ /* 0x002fe80008000f00 */
[----:B------:R1:W2:Y:S03]  /*f7a0*/  SYNCS.PHASECHK.TRANS64.TRYWAIT P1, [R3+URZ+0x80], R0 ;  /* 0x00008000030075a7 */ /* 0x0002a600080211ff */
[----:B--2---:R-:W-:Y:S05]  /*f7b0*/  @!P1 NANOSLEEP.SYNCS 0x989680 ;  /* 0x009896800000995d */ /* 0x004fea0003900000 */
[----:B------:R-:W2:Y:S02]  /*f7c0*/  @!P1 SYNCS.PHASECHK.TRANS64 P1, [R3+URZ+0x80], R0 ;  /* 0x00008000030095a7 */ /* 0x000ea400080210ff */
[----:B--2---:R-:W-:Y:S05]  /*f7d0*/  @!P1 BRA `(.L_x_86) ;  /* 0xfffffffc00ec9947 */ /* 0x004fea000383ffff */
[----:B------:R-:W-:Y:S05]  /*f7e0*/  BRA `(.L_x_85) ;  /* 0xffffff7c007c7947 */ /* 0x000fea000383ffff */
.L_x_97:
[----:B-1----:R1:W2:Y:S02]  /*f7f0*/  SYNCS.PHASECHK.TRANS64.TRYWAIT P0, [R5+URZ+0x20], R0 ;  /* 0x00002000050075a7 */ /* 0x0022a400080011ff */
[----:B--2---:R-:W-:Y:S05]  /*f800*/  @!P0 NANOSLEEP.SYNCS 0x989680 ;  /* 0x009896800000895d */ /* 0x004fea0003900000 */
[----:B------:R-:W2:Y:S02]  /*f810*/  @!P0 SYNCS.PHASECHK.TRANS64 P0, [R5+URZ+0x20], R0 ;  /* 0x00002000050085a7 */ /* 0x000ea400080010ff */
[----:B--2---:R-:W-:Y:S05]  /*f820*/  @!P0 BRA `(.L_x_97) ;  /* 0xfffffffc00f08947 */ /* 0x004fea000383ffff */
[----:B------:R-:W-:Y:S05]  /*f830*/  BRA `(.L_x_96) ;  /* 0xffffff8800707947 */ /* 0x000fea000383ffff */
.L_x_107:
[----:B-1----:R1:W2:Y:S02]  /*f840*/  SYNCS.PHASECHK.TRANS64.TRYWAIT P0, [R5+URZ+0x20], R4 ;  /* 0x00002004050075a7 */ /* 0x0022a400080011ff */
[----:B--2---:R-:W-:Y:S05]  /*f850*/  @!P0 NANOSLEEP.SYNCS 0x989680 ;  /* 0x009896800000895d */ /* 0x004fea0003900000 */
[----:B------:R-:W2:Y:S02]  /*f860*/  @!P0 SYNCS.PHASECHK.TRANS64 P0, [R5+URZ+0x20], R4 ;  /* 0x00002004050085a7 */ /* 0x000ea400080010ff */
[----:B--2---:R-:W-:Y:S05]  /*f870*/  @!P0 BRA `(.L_x_107) ;  /* 0xfffffffc00f08947 */ /* 0x004fea000383ffff */
[----:B------:R-:W-:Y:S05]  /*f880*/  BRA `(.L_x_106) ;  /* 0xffffff98002c7947 */ /* 0x000fea000383ffff */
.L_x_117:
[----:B-1----:R1:W2:Y:S02]  /*f890*/  SYNCS.PHASECHK.TRANS64.TRYWAIT P0, [R5+URZ+0x20], R4 ;  /* 0x00002004050075a7 */ /* 0x0022a400080011ff */
[----:B--2---:R-:W-:Y:S05]  /*f8a0*/  @!P0 NANOSLEEP.SYNCS 0x989680 ;  /* 0x009896800000895d */ /* 0x004fea0003900000 */
[----:B------:R-:W2:Y:S02]  /*f8b0*/  @!P0 SYNCS.PHASECHK.TRANS64 P0, [R5+URZ+0x20], R4 ;  /* 0x00002004050085a7 */ /* 0x000ea400080010ff */
[----:B--2---:R-:W-:Y:S05]  /*f8c0*/  @!P0 BRA `(.L_x_117) ;  /* 0xfffffffc00f08947 */ /* 0x004fea000383ffff */
[----:B------:R-:W-:Y:S05]  /*f8d0*/  BRA `(.L_x_116) ;  /* 0xffffffa400ec7947 */ /* 0x000fea000383ffff */
.L_x_127:
[----:B-1----:R1:W2:Y:S02]  /*f8e0*/  SYNCS.PHASECHK.TRANS64.TRYWAIT P0, [R5+URZ+0x20], R4 ;  /* 0x00002004050075a7 */ /* 0x0022a400080011ff */
[----:B--2---:R-:W-:Y:S05]  /*f8f0*/  @!P0 NANOSLEEP.SYNCS 0x989680 ;  /* 0x009896800000895d */ /* 0x004fea0003900000 */
[----:B------:R-:W2:Y:S02]  /*f900*/  @!P0 SYNCS.PHASECHK.TRANS64 P0, [R5+URZ+0x20], R4 ;  /* 0x00002004050085a7 */ /* 0x000ea400080010ff */
[----:B--2---:R-:W-:Y:S05]  /*f910*/  @!P0 BRA `(.L_x_127) ;  /* 0xfffffffc00f08947 */ /* 0x004fea000383ffff */
[----:B------:R-:W-:Y:S05]  /*f920*/  BRA `(.L_x_126) ;  /* 0xffffffb400ac7947 */ /* 0x000fea000383ffff */
.L_x_137:
[----:B-1----:R1:W2:Y:S02]  /*f930*/  SYNCS.PHASECHK.TRANS64.TRYWAIT P0, [R5+URZ+0x20], R4 ;  /* 0x00002004050075a7 */ /* 0x0022a400080011ff */
[----:B--2---:R-:W-:Y:S05]  /*f940*/  @!P0 NANOSLEEP.SYNCS 0x989680 ;  /* 0x009896800000895d */ /* 0x004fea0003900000 */
[----:B------:R-:W2:Y:S02]  /*f950*/  @!P0 SYNCS.PHASECHK.TRANS64 P0, [R5+URZ+0x20], R4 ;  /* 0x00002004050085a7 */ /* 0x000ea400080010ff */
[----:B--2---:R-:W-:Y:S05]  /*f960*/  @!P0 BRA `(.L_x_137) ;  /* 0xfffffffc00f08947 */ /* 0x004fea000383ffff */
[----:B------:R-:W-:Y:S05]  /*f970*/  BRA `(.L_x_136) ;  /* 0xffffffc4006c7947 */ /* 0x000fea000383ffff */
.L_x_147:
[----:B-1----:R1:W2:Y:S02]  /*f980*/  SYNCS.PHASECHK.TRANS64.TRYWAIT P0, [R5+URZ+0x20], R4 ;  /* 0x00002004050075a7 */ /* 0x0022a400080011ff */
[----:B--2---:R-:W-:Y:S05]  /*f990*/  @!P0 NANOSLEEP.SYNCS 0x989680 ;  /* 0x009896800000895d */ /* 0x004fea0003900000 */
[----:B------:R-:W2:Y:S02]  /*f9a0*/  @!P0 SYNCS.PHASECHK.TRANS64 P0, [R5+URZ+0x20], R4 ;  /* 0x00002004050085a7 */ /* 0x000ea400080010ff */
[----:B--2---:R-:W-:Y:S05]  /*f9b0*/  @!P0 BRA `(.L_x_147) ;  /* 0xfffffffc00f08947 */ /* 0x004fea000383ffff */
[----:B------:R-:W-:Y:S05]  /*f9c0*/  BRA `(.L_x_146) ;  /* 0xffffffd4002c7947 */ /* 0x000fea000383ffff */
.L_x_157:
[----:B-1----:R1:W2:Y:S02]  /*f9d0*/  SYNCS.PHASECHK.TRANS64.TRYWAIT P0, [R3+URZ+0x20], R102 ;  /* 0x00002066030075a7 */ /* 0x0022a400080011ff */
[----:B--2---:R-:W-:Y:S05]  /*f9e0*/  @!P0 NANOSLEEP.SYNCS 0x989680 ;  /* 0x009896800000895d */ /* 0x004fea0003900000 */
[----:B------:R-:W2:Y:S02]  /*f9f0*/  @!P0 SYNCS.PHASECHK.TRANS64 P0, [R3+URZ+0x20], R102 ;  /* 0x00002066030085a7 */ /* 0x000ea400080010ff */
[----:B--2---:R-:W-:Y:S05]  /*fa00*/  @!P0 BRA `(.L_x_157) ;  /* 0xfffffffc00f08947 */ /* 0x004fea000383ffff */
[----:B------:R-:W-:Y:S05]  /*fa10*/  BRA `(.L_x_156) ;  /* 0xffffffe000e87947 */ /* 0x000fea000383ffff */
        .weak           $__internal_0_$__cuda_sm10x_tcgen05_guardrail_trap_col_being_dealloced_not_returned_by_alloc
        .type           $__internal_0_$__cuda_sm10x_tcgen05_guardrail_trap_col_being_dealloced_not_returned_by_alloc,@function
        .size           $__internal_0_$__cuda_sm10x_tcgen05_guardrail_trap_col_being_dealloced_not_returned_by_alloc,($__internal_1_$__cuda_sm10x_tcgen05_guardrail_trap_phase_invalid_during_alloc - $__internal_0_$__cuda_sm10x_tcgen05_guardrail_trap_col_being_dealloced_not_returned_by_alloc)
$__internal_0_$__cuda_sm10x_tcgen05_guardrail_trap_col_being_dealloced_not_returned_by_alloc:
[----:B------:R-:W-:Y:S05]  /*fa20*/  BPT.TRAP 0x1 ;  /* 0x000000040000795c */ /* 0x000fea0000300000 */
[----:B------:R-:W-:-:S04]  /*fa30*/  HFMA2 R3, -RZ, RZ, 0, 0 ;  /* 0x00000000ff037431 */ /* 0x000fc800000001ff */
[----:B------:R-:W-:Y:S05]  /*fa40*/  RET.REL.NODEC R2 `(_ZN7cutlass13device_kernelINS_4gemm6kernel13GemmUniversalIN4cute5tupleIJiiiiEEENS1_10collective13CollectiveMmaINS1_41MainloopSm100TmaUmmaWarpSpecializedSparseILi2ELi2ELi1ENS5_IJNS4_1CILi1EEESB_SB_EEEEENS5_IJNSA_ILi128EEENSA_ILi256EEESE_EEENS_6half_tENS5_IJNS4_6LayoutINS5_IJiNS5_IJNSA_ILi2EEEiEEEiEEENS5_IJlNS5_IJSB_SJ_EEElEEEEENSI_INS5_IJNS5_IJNS5_IJNSA_ILi8EEESJ_SP_EEEiEEENS5_IJNS5_IJNSA_ILi16EEESJ_NSA_ILi4EEEEEEiEEEiEEENS5_IJNS5_IJNS5_IJSE_SS_NSA_ILi2048EEEEEENSA_ILi16384EEEEEENS5_IJNS5_IJSB_NSA_ILi1024EEENSA_ILi32EEEEEElEEElEEEEEEEESH_NS5_IJlSB_lEEENS4_8TiledMMAINS4_8MMA_AtomIJNS4_27SM100_MMA_F16BF16_SS_SPARSEISH_SH_fLi128ELi256ELNS4_4UMMA5MajorE0ELS1D_0ELNS1C_7ScaleInE0ELS1E_0EEEEEENSI_ISC_NS5_IJNSA_ILi0EEES1H_S1H_EEEEENS5_IJNS4_10UnderscoreES1K_S1K_EEEEENS4_13SM90_TMA_LOADENS4_14ComposedLayoutINS4_7SwizzleILi3ELi4ELi3EEENS4_25smem_sparse_ptr_flag_bitsILi2ELi16EEENSI_INS5_IJNS5_IJSB_SP_EEENS5_IJSJ_NSA_ILi64EEEEEEEEENS5_IJNS5_IJS1H_SE_EEESM_EEEEEEEvNS4_8identityES1N_NS1O_IS1Q_NS4_18smem_ptr_flag_bitsILi16EEENSI_INS5_IJSP_S1U_EEENS5_IJS1U_SB_EEEEEEEvS21_EENS_8epilogue10collective18CollectiveEpilogueINS29_23Sm100TmaWarpSpecializedILi3ELi2ELi32ELb1ELb0EEEJSG_NS5_IJNSI_ISE_SB_EENSI_IS12_SB_EEEEEfNS5_IJSB_llEEEfS2H_NS29_6fusion15FusionCallbacksIS2D_NS2I_17LinearCombinationIffffLNS_15FloatRoundStyleE2EEESG_S2G_JEEENS4_5SM1004TMEM4LOAD26SM100_TMEM_LOAD_32dp32b32xES1N_NS1O_INS1P_ILi2ELi5ELi2EEENS22_ILi32EEENSI_INS5_IJS12_ST_EEENS5_IJSB_S12_EEEEEEENS4_39AutoVectorizingCopyWithAssumedAlignmentILi128EEENS4_14SM90_TMA_STOREES2X_S2Z_S2Z_EEEvvEEEEvNT_6ParamsE) ;  /* 0xffffff04026c7950 */ /* 0x000fea0003c3ffff */
        .weak           $__internal_1_$__cuda_sm10x_tcgen05_guardrail_trap_phase_invalid_during_alloc
        .type           $__internal_1_$__cuda_sm10x_tcgen05_guardrail_trap_phase_invalid_during_alloc,@function
        .size           $__internal_1_$__cuda_sm10x_tcgen05_guardrail_trap_phase_invalid_during_alloc,($__internal_2_$__cuda_sm10x_tcgen05_guardrail_trap_unallocated_columns_being_dealloced - $__internal_1_$__cuda_sm10x_tcgen05_guardrail_trap_phase_invalid_during_alloc)
$__internal_1_$__cuda_sm10x_tcgen05_guardrail_trap_phase_invalid_during_alloc:
[----:B------:R-:W-:Y:S05]  /*fa50*/  BPT.TRAP 0x1 ;  /* 0x000000040000795c */ /* 0x000fea0000300000 */
[----:B------:R-:W-:-:S04]  /*fa60*/  MOV R3, 0x0 ;  /* 0x0000000000037802 */ /* 0x000fc80000000f00 */
[----:B------:R-:W-:Y:S05]  /*fa70*/  RET.REL.NODEC R2 `(_ZN7cutlass13device_kernelINS_4gemm6kernel13GemmUniversalIN4cute5tupleIJiiiiEEENS1_10collective13CollectiveMmaINS1_41MainloopSm100TmaUmmaWarpSpecializedSparseILi2ELi2ELi1ENS5_IJNS4_1CILi1EEESB_SB_EEEEENS5_IJNSA_ILi128EEENSA_ILi256EEESE_EEENS_6half_tENS5_IJNS4_6LayoutINS5_IJiNS5_IJNSA_ILi2EEEiEEEiEEENS5_IJlNS5_IJSB_SJ_EEElEEEEENSI_INS5_IJNS5_IJNS5_IJNSA_ILi8EEESJ_SP_EEEiEEENS5_IJNS5_IJNSA_ILi16EEESJ_NSA_ILi4EEEEEEiEEEiEEENS5_IJNS5_IJNS5_IJSE_SS_NSA_ILi2048EEEEEENSA_ILi16384EEEEEENS5_IJNS5_IJSB_NSA_ILi1024EEENSA_ILi32EEEEEElEEElEEEEEEEESH_NS5_IJlSB_lEEENS4_8TiledMMAINS4_8MMA_AtomIJNS4_27SM100_MMA_F16BF16_SS_SPARSEISH_SH_fLi128ELi256ELNS4_4UMMA5MajorE0ELS1D_0ELNS1C_7ScaleInE0ELS1E_0EEEEEENSI_ISC_NS5_IJNSA_ILi0EEES1H_S1H_EEEEENS5_IJNS4_10UnderscoreES1K_S1K_EEEEENS4_13SM90_TMA_LOADENS4_14ComposedLayoutINS4_7SwizzleILi3ELi4ELi3EEENS4_25smem_sparse_ptr_flag_bitsILi2ELi16EEENSI_INS5_IJNS5_IJSB_SP_EEENS5_IJSJ_NSA_ILi64EEEEEEEEENS5_IJNS5_IJS1H_SE_EEESM_EEEEEEEvNS4_8identityES1N_NS1O_IS1Q_NS4_18smem_ptr_flag_bitsILi16EEENSI_INS5_IJSP_S1U_EEENS5_IJS1U_SB_EEEEEEEvS21_EENS_8epilogue10collective18CollectiveEpilogueINS29_23Sm100TmaWarpSpecializedILi3ELi2ELi32ELb1ELb0EEEJSG_NS5_IJNSI_ISE_SB_EENSI_IS12_SB_EEEEEfNS5_IJSB_llEEEfS2H_NS29_6fusion15FusionCallbacksIS2D_NS2I_17LinearCombinationIffffLNS_15FloatRoundStyleE2EEESG_S2G_JEEENS4_5SM1004TMEM4LOAD26SM100_TMEM_LOAD_32dp32b32xES1N_NS1O_INS1P_ILi2ELi5ELi2EEENS22_ILi32EEENSI_INS5_IJS12_ST_EEENS5_IJSB_S12_EEEEEEENS4_39AutoVectorizingCopyWithAssumedAlignmentILi128EEENS4_14SM90_TMA_STOREES2X_S2Z_S2Z_EEEvvEEEEvNT_6ParamsE) ;  /* 0xffffff0402607950 */ /* 0x000fea0003c3ffff */
        .weak           $__internal_2_$__cuda_sm10x_tcgen05_guardrail_trap_unallocated_columns_being_dealloced
        .type           $__internal_2_$__cuda_sm10x_tcgen05_guardrail_trap_unallocated_columns_being_dealloced,@function
        .size           $__internal_2_$__cuda_sm10x_tcgen05_guardrail_trap_unallocated_columns_being_dealloced,(.L_x_208 - $__internal_2_$__cuda_sm10x_tcgen05_guardrail_trap_unallocated_columns_being_dealloced)
$__internal_2_$__cuda_sm10x_tcgen05_guardrail_trap_unallocated_columns_being_dealloced:
[----:B------:R-:W-:Y:S05]  /*fa80*/  BPT.TRAP 0x1 ;  /* 0x000000040000795c */ /* 0x000fea0000300000 */
[----:B------:R-:W-:-:S04]  /*fa90*/  HFMA2 R3, -RZ, RZ, 0, 0 ;  /* 0x00000000ff037431 */ /* 0x000fc800000001ff */
[----:B------:R-:W-:Y:S05]  /*faa0*/  RET.REL.NODEC R2 `(_ZN7cutlass13device_kernelINS_4gemm6kernel13GemmUniversalIN4cute5tupleIJiiiiEEENS1_10collective13CollectiveMmaINS1_41MainloopSm100TmaUmmaWarpSpecializedSparseILi2ELi2ELi1ENS5_IJNS4_1CILi1EEESB_SB_EEEEENS5_IJNSA_ILi128EEENSA_ILi256EEESE_EEENS_6half_tENS5_IJNS4_6LayoutINS5_IJiNS5_IJNSA_ILi2EEEiEEEiEEENS5_IJlNS5_IJSB_SJ_EEElEEEEENSI_INS5_IJNS5_IJNS5_IJNSA_ILi8EEESJ_SP_EEEiEEENS5_IJNS5_IJNSA_ILi16EEESJ_NSA_ILi4EEEEEEiEEEiEEENS5_IJNS5_IJNS5_IJSE_SS_NSA_ILi2048EEEEEENSA_ILi16384EEEEEENS5_IJNS5_IJSB_NSA_ILi1024EEENSA_ILi32EEEEEElEEElEEEEEEEESH_NS5_IJlSB_lEEENS4_8TiledMMAINS4_8MMA_AtomIJNS4_27SM100_MMA_F16BF16_SS_SPARSEISH_SH_fLi128ELi256ELNS4_4UMMA5MajorE0ELS1D_0ELNS1C_7ScaleInE0ELS1E_0EEEEEENSI_ISC_NS5_IJNSA_ILi0EEES1H_S1H_EEEEENS5_IJNS4_10UnderscoreES1K_S1K_EEEEENS4_13SM90_TMA_LOADENS4_14ComposedLayoutINS4_7SwizzleILi3ELi4ELi3EEENS4_25smem_sparse_ptr_flag_bitsILi2ELi16EEENSI_INS5_IJNS5_IJSB_SP_EEENS5_IJSJ_NSA_ILi64EEEEEEEEENS5_IJNS5_IJS1H_SE_EEESM_EEEEEEEvNS4_8identityES1N_NS1O_IS1Q_NS4_18smem_ptr_flag_bitsILi16EEENSI_INS5_IJSP_S1U_EEENS5_IJS1U_SB_EEEEEEEvS21_EENS_8epilogue10collective18CollectiveEpilogueINS29_23Sm100TmaWarpSpecializedILi3ELi2ELi32ELb1ELb0EEEJSG_NS5_IJNSI_ISE_SB_EENSI_IS12_SB_EEEEEfNS5_IJSB_llEEEfS2H_NS29_6fusion15FusionCallbacksIS2D_NS2I_17LinearCombinationIffffLNS_15FloatRoundStyleE2EEESG_S2G_JEEENS4_5SM1004TMEM4LOAD26SM100_TMEM_LOAD_32dp32b32xES1N_NS1O_INS1P_ILi2ELi5ELi2EEENS22_ILi32EEENSI_INS5_IJS12_ST_EEENS5_IJSB_S12_EEEEEEENS4_39AutoVectorizingCopyWithAssumedAlignmentILi128EEENS4_14SM90_TMA_STOREES2X_S2Z_S2Z_EEEvvEEEEvNT_6ParamsE) ;  /* 0xffffff0402547950 */ /* 0x000fea0003c3ffff */
.L_x_207:
[----:B------:R-:W-:-:S00]  /*fab0*/  BRA `(.L_x_207) ;  /* 0xfffffffc00fc7947 */ /* 0x000fc0000383ffff */
[----:B------:R-:W-:-:S00]  /*fac0*/  NOP ;  /* 0x0000000000007918 */ /* 0x000fc00000000000 */
        /* <DEDUP_REMOVED lines=11> */
.L_x_208:


//--------------------- .nv.global.init           --------------------------
	.section	.nv.global.init,"aw",@progbits
.nv.global.init:
	.type		$str$27,@object
	.size		$str$27,($str$28 - $str$27)
$str$27:
        /*0000*/ 	.byte	0x28, 0x61, 0x64, 0x64, 0x72, 0x65, 0x73, 0x73, 0x20, 0x26, 0x20, 0x6d, 0x61, 0x73, 0x6b, 0x29
        /*0010*/ 	.byte	0x20, 0x3d, 0x3d, 0x20, 0x30, 0x00
	.type		$str$28,@object
	.size		$str$28,($str$26 - $str$28)
$str$28:
        /*0016*/ 	.byte	0x2f, 0x74, 0x6d, 0x70, 0x2f, 0x63, 0x75, 0x74, 0x6c, 0x61, 0x73, 0x73, 0x5f, 0x73, 0x77, 0x65
        /*0026*/ 	.byte	0x65, 0x70, 0x5f, 0x73, 0x72, 0x63, 0x2f, 0x69, 0x6e, 0x63, 0x6c, 0x75, 0x64, 0x65, 0x2f, 0x63
        /*0036*/ 	.byte	0x75, 0x74, 0x65, 0x2f, 0x70, 0x6f, 0x69, 0x6e, 0x74, 0x65, 0x72, 0x5f, 0x66, 0x6c, 0x61, 0x67
        /*0046*/ 	.byte	0x67, 0x65, 0x64, 0x2e, 0x68, 0x70, 0x70, 0x00
	.type		$str$26,@object
	.size		$str$26,($str$25 - $str$26)
$str$26:
        /*004e*/ 	.byte	0x2f, 0x74, 0x6d, 0x70, 0x2f, 0x63, 0x75, 0x74, 0x6c, 0x61, 0x73, 0x73, 0x5f, 0x73, 0x77, 0x65
        /*005e*/ 	.byte	0x65, 0x70, 0x5f, 0x73, 0x72, 0x63, 0x2f, 0x69, 0x6e, 0x63, 0x6c, 0x75, 0x64, 0x65, 0x2f, 0x63
        /*006e*/ 	.byte	0x75, 0x74, 0x65, 0x2f, 0x61, 0x74, 0x6f, 0x6d, 0x2f, 0x63, 0x6f, 0x70, 0x79, 0x5f, 0x74, 0x72
        /*007e*/ 	.byte	0x61, 0x69, 0x74, 0x73, 0x5f, 0x73, 0x6d, 0x31, 0x30, 0x30, 0x2e, 0x68, 0x70, 0x70, 0x00
	.type		$str$25,@object
	.size		$str$25,(__unnamed_1 - $str$25)
$str$25:
        /*008d*/ 	.byte	0x28, 0x28, 0x75, 0x69, 0x6e, 0x74, 0x33, 0x32, 0x5f, 0x74, 0x28, 0x74, 0x68, 0x72, 0x65, 0x61
        /*009d*/ 	.byte	0x64, 0x49, 0x64, 0x78, 0x2e, 0x78, 0x29, 0x20, 0x2f, 0x20, 0x33, 0x32, 0x29, 0x20, 0x25, 0x20
        /*00ad*/ 	.byte	0x34, 0x29, 0x20, 0x3d, 0x3d, 0x20, 0x28, 0x28, 0x28, 0x74, 0x6d, 0x65, 0x6d, 0x5f, 0x61, 0x64
        /*00bd*/ 	.byte	0x64, 0x72, 0x20, 0x3e, 0x3e, 0x20, 0x31, 0x36, 0x29, 0x20, 0x2f, 0x20, 0x33, 0x32, 0x29, 0x20
        /*00cd*/ 	.byte	0x25, 0x20, 0x34, 0x29, 0x00
	.type		__unnamed_1,@object
	.size		__unnamed_1,(__unnamed_2 - __unnamed_1)
__unnamed_1:
        /*00d2*/ 	.byte	0x61, 0x75, 0x74, 0x6f, 0x20, 0x63, 0x75, 0x74, 0x65, 0x3a, 0x3a, 0x61, 0x73, 0x5f, 0x70, 0x6f
        /* <DEDUP_REMOVED lines=23> */
        /*0252*/ 	.byte	0x3a, 0x3a, 0x43, 0x3c, 0x34, 0x30, 0x39, 0x36, 0x3e, 0x3e, 0x3e, 0x3e, 0x5d, 0x00
	.type		__unnamed_2,@object
	.size		__unnamed_2,(.L_2 - __unnamed_2)
__unnamed_2:
        /* <DEDUP_REMOVED lines=42> */
        /*0500*/ 	.byte	0x3e, 0x5d, 0x00
.L_2:


//--------------------- .nv.shared._ZN7cutlass13device_kernelINS_4gemm6kernel13GemmUniversalIN4cute5tupleIJiiiiEEENS1_10collective13CollectiveMmaINS1_41MainloopSm100TmaUmmaWarpSpecializedSparseILi2ELi2ELi1ENS5_IJNS4_1CILi1EEESB_SB_EEEEENS5_IJNSA_ILi128EEENSA_ILi256EEESE_EEENS_6half_tENS5_IJNS4_6LayoutINS5_IJiNS5_IJNSA_ILi2EEEiEEEiEEENS5_IJlNS5_IJSB_SJ_EEElEEEEENSI_INS5_IJNS5_IJNS5_IJNSA_ILi8EEESJ_SP_EEEiEEENS5_IJNS5_IJNSA_ILi16EEESJ_NSA_ILi4EEEEEEiEEEiEEENS5_IJNS5_IJNS5_IJSE_SS_NSA_ILi2048EEEEEENSA_ILi16384EEEEEENS5_IJNS5_IJSB_NSA_ILi1024EEENSA_ILi32EEEEEElEEElEEEEEEEESH_NS5_IJlSB_lEEENS4_8TiledMMAINS4_8MMA_AtomIJNS4_27SM100_MMA_F16BF16_SS_SPARSEISH_SH_fLi128ELi256ELNS4_4UMMA5MajorE0ELS1D_0ELNS1C_7ScaleInE0ELS1E_0EEEEEENSI_ISC_NS5_IJNSA_ILi0EEES1H_S1H_EEEEENS5_IJNS4_10UnderscoreES1K_S1K_EEEEENS4_13SM90_TMA_LOADENS4_14ComposedLayoutINS4_7SwizzleILi3ELi4ELi3EEENS4_25smem_sparse_ptr_flag_bitsILi2ELi16EEENSI_INS5_IJNS5_IJSB_SP_EEENS5_IJSJ_NSA_ILi64EEEEEEEEENS5_IJNS5_IJS1H_SE_EEESM_EEEEEEEvNS4_8identityES1N_NS1O_IS1Q_NS4_18smem_ptr_flag_bitsILi16EEENSI_INS5_IJSP_S1U_EEENS5_IJS1U_SB_EEEEEEEvS21_EENS_8epilogue10collective18CollectiveEpilogueINS29_23Sm100TmaWarpSpecializedILi3ELi2ELi32ELb1ELb0EEEJSG_NS5_IJNSI_ISE_SB_EENSI_IS12_SB_EEEEEfNS5_IJSB_llEEEfS2H_NS29_6fusion15FusionCallbacksIS2D_NS2I_17LinearCombinationIffffLNS_15FloatRoundStyleE2EEESG_S2G_JEEENS4_5SM1004TMEM4LOAD26SM100_TMEM_LOAD_32dp32b32xES1N_NS1O_INS1P_ILi2ELi5ELi2EEENS22_ILi32EEENSI_INS5_IJS12_ST_EEENS5_IJSB_S12_EEEEEEENS4_39AutoVectorizingCopyWithAssumedAlignmentILi128EEENS4_14SM90_TMA_STOREES2X_S2Z_S2Z_EEEvvEEEEvNT_6ParamsE --------------------------
	.section	.nv.shared._ZN7cutlass13device_kernelINS_4gemm6kernel13GemmUniversalIN4cute5tupleIJiiiiEEENS1_10collective13CollectiveMmaINS1_41MainloopSm100TmaUmmaWarpSpecializedSparseILi2ELi2ELi1ENS5_IJNS4_1CILi1EEESB_SB_EEEEENS5_IJNSA_ILi128EEENSA_ILi256EEESE_EEENS_6half_tENS5_IJNS4_6LayoutINS5_IJiNS5_IJNSA_ILi2EEEiEEEiEEENS5_IJlNS5_IJSB_SJ_EEElEEEEENSI_INS5_IJNS5_IJNS5_IJNSA_ILi8EEESJ_SP_EEEiEEENS5_IJNS5_IJNSA_ILi16EEESJ_NSA_ILi4EEEEEEiEEEiEEENS5_IJNS5_IJNS5_IJSE_SS_NSA_ILi2048EEEEEENSA_ILi16384EEEEEENS5_IJNS5_IJSB_NSA_ILi1024EEENSA_ILi32EEEEEElEEElEEEEEEEESH_NS5_IJlSB_lEEENS4_8TiledMMAINS4_8MMA_AtomIJNS4_27SM100_MMA_F16BF16_SS_SPARSEISH_SH_fLi128ELi256ELNS4_4UMMA5MajorE0ELS1D_0ELNS1C_7ScaleInE0ELS1E_0EEEEEENSI_ISC_NS5_IJNSA_ILi0EEES1H_S1H_EEEEENS5_IJNS4_10UnderscoreES1K_S1K_EEEEENS4_13SM90_TMA_LOADENS4_14ComposedLayoutINS4_7SwizzleILi3ELi4ELi3EEENS4_25smem_sparse_ptr_flag_bitsILi2ELi16EEENSI_INS5_IJNS5_IJSB_SP_EEENS5_IJSJ_NSA_ILi64EEEEEEEEENS5_IJNS5_IJS1H_SE_EEESM_EEEEEEEvNS4_8identityES1N_NS1O_IS1Q_NS4_18smem_ptr_flag_bitsILi16EEENSI_INS5_IJSP_S1U_EEENS5_IJS1U_SB_EEEEEEEvS21_EENS_8epilogue10collective18CollectiveEpilogueINS29_23Sm100TmaWarpSpecializedILi3ELi2ELi32ELb1ELb0EEEJSG_NS5_IJNSI_ISE_SB_EENSI_IS12_SB_EEEEEfNS5_IJSB_llEEEfS2H_NS29_6fusion15FusionCallbacksIS2D_NS2I_17LinearCombinationIffffLNS_15FloatRoundStyleE2EEESG_S2G_JEEENS4_5SM1004TMEM4LOAD26SM100_TMEM_LOAD_32dp32b32xES1N_NS1O_INS1P_ILi2ELi5ELi2EEENS22_ILi32EEENSI_INS5_IJS12_ST_EEENS5_IJSB_S12_EEEEEEENS4_39AutoVectorizingCopyWithAssumedAlignmentILi128EEENS4_14SM90_TMA_STOREES2X_S2Z_S2Z_EEEvvEEEEvNT_6ParamsE,"aw",@nobits
	.sectionflags	@""
	.align	16
	.zero		1024


//--------------------- .nv.shared.reserved.0     --------------------------
	.section	.nv.shared.reserved.0,"aw",@nobits
	.weak		__nv_reservedSMEM_offset_0_alias
	.size		__nv_reservedSMEM_offset_0_alias, 0, 64
	.other		__nv_reservedSMEM_offset_0_alias,@"STO_CUDA_RESERVED_SHARED STV_DEFAULT"
__nv_reservedSMEM_offset_0_alias:
	.zero		0
.nv.shared.reserved.0:
	.zero		64
	.weak		__nv_reservedSMEM_tcgen05_partition
	.type		__nv_reservedSMEM_tcgen05_partition,@object
	.size		__nv_reservedSMEM_tcgen05_partition,(.L_0 - __nv_reservedSMEM_tcgen05_partition)
__nv_reservedSMEM_tcgen05_partition:
	.zero		32
.L_0:


//--------------------- .nv.global                --------------------------
	.section	.nv.global,"aw",@nobits
.nv.global:
	.type		_ZN39_INTERNAL_82830432_4_k_cu_7b6a8e98_27884cute1_E,@object
	.size		_ZN39_INTERNAL_82830432_4_k_cu_7b6a8e98_27884cute1_E,(_ZN39_INTERNAL_82830432_4_k_cu_7b6a8e98_27884cuda3std3__45__cpo6cbeginE - _ZN39_INTERNAL_82830432_4_k_cu_7b6a8e98_27884cute1_E)
_ZN39_INTERNAL_82830432_4_k_cu_7b6a8e98_27884cute1_E:
	.zero		1
	.type		_ZN39_INTERNAL_82830432_4_k_cu_7b6a8e98_27884cuda3std3__45__cpo6cbeginE,@object
	.size		_ZN39_INTERNAL_82830432_4_k_cu_7b6a8e98_27884cuda3std3__45__cpo6cbeginE,(_ZN39_INTERNAL_82830432_4_k_cu_7b6a8e98_27884cuda3std3__48in_placeE - _ZN39_INTERNAL_82830432_4_k_cu_7b6a8e98_27884cuda3std3__45__cpo6cbeginE)
_ZN39_INTERNAL_82830432_4_k_cu_7b6a8e98_27884cuda3std3__45__cpo6cbeginE:
	.zero		1
	.type		_ZN39_INTERNAL_82830432_4_k_cu_7b6a8e98_27884cuda3std3__48in_placeE,@object
	.size		_ZN39_INTERNAL_82830432_4_k_cu_7b6a8e98_27884cuda3std3__48in_placeE,(_ZN39_INTERNAL_82830432_4_k_cu_7b6a8e98_27884cuda3std6ranges3__45__cpo9iter_moveE - _ZN39_INTERNAL_82830432_4_k_cu_7b6a8e98_27884cuda3std3__48in_placeE)
_ZN39_INTERNAL_82830432_4_k_cu_7b6a8e98_27884cuda3std3__48in_placeE:
	.zero		1
	.type		_ZN39_INTERNAL_82830432_4_k_cu_7b6a8e98_27884cuda3std6ranges3__45__cpo9iter_moveE,@object
	.size		_ZN39_INTERNAL_82830432_4_k_cu_7b6a8e98_27884cuda3std6ranges3__45__cpo9iter_moveE,(_ZN39_INTERNAL_82830432_4_k_cu_7b6a8e98_27884cuda3std3__45__cpo5beginE - _ZN39_INTERNAL_82830432_4_k_cu_7b6a8e98_27884cuda3std6ranges3__45__cpo9iter_moveE)
_ZN39_INTERNAL_82830432_4_k_cu_7b6a8e98_27884cuda3std6ranges3__45__cpo9iter_moveE:
	.zero		1
	.type		_ZN39_INTERNAL_82830432_4_k_cu_7b6a8e98_27884cuda3std3__45__cpo5beginE,@object
	.size		_ZN39_INTERNAL_82830432_4_k_cu_7b6a8e98_27884cuda3std3__45__cpo5beginE,(_ZN39_INTERNAL_82830432_4_k_cu_7b6a8e98_27884cuda3std3__441_GLOBAL__N__82830432_4_k_cu_7b6a8e98_27886ignoreE - _ZN39_INTERNAL_82830432_4_k_cu_7b6a8e98_27884cuda3std3__45__cpo5beginE)
_ZN39_INTERNAL_82830432_4_k_cu_7b6a8e98_27884cuda3std3__45__cpo5beginE:
	.zero		1
	.type		_ZN39_INTERNAL_82830432_4_k_cu_7b6a8e98_27884cuda3std3__441_GLOBAL__N__82830432_4_k_cu_7b6a8e98_27886ignoreE,@object
	.size		_ZN39_INTERNAL_82830432_4_k_cu_7b6a8e98_27884cuda3std3__441_GLOBAL__N__82830432_4_k_cu_7b6a8e98_27886ignoreE,(_ZN39_INTERNAL_82830432_4_k_cu_7b6a8e98_27884cute7productE - _ZN39_INTERNAL_82830432_4_k_cu_7b6a8e98_27884cuda3std3__441_GLOBAL__N__82830432_4_k_cu_7b6a8e98_27886ignoreE)
_ZN39_INTERNAL_82830432_4_k_cu_7b6a8e98_27884cuda3std3__441_GLOBAL__N__82830432_4_k_cu_7b6a8e98_27886ignoreE:
	.zero		1
	.type		_ZN39_INTERNAL_82830432_4_k_cu_7b6a8e98_27884cute7productE,@object
	.size		_ZN39_INTERNAL_82830432_4_k_cu_7b6a8e98_27884cute7productE,(_ZN39_INTERNAL_82830432_4_k_cu_7b6a8e98_27884cuda3std3__45__cpo3endE - _ZN39_INTERNAL_82830432_4_k_cu_7b6a8e98_27884cute7productE)
_ZN39_INTERNAL_82830432_4_k_cu_7b6a8e98_27884cute7productE:
	.zero		1
	.type		_ZN39_INTERNAL_82830432_4_k_cu_7b6a8e98_27884cuda3std3__45__cpo3endE,@object
	.size		_ZN39_INTERNAL_82830432_4_k_cu_7b6a8e98_27884cuda3std3__45__cpo3endE,(_ZN39_INTERNAL_82830432_4_k_cu_7b6a8e98_27884cuda3std3__419piecewise_constructE - _ZN39_INTERNAL_82830432_4_k_cu_7b6a8e98_27884cuda3std3__45__cpo3endE)
_ZN39_INTERNAL_82830432_4_k_cu_7b6a8e98_27884cuda3std3__45__cpo3endE:
	.zero		1
	.type		_ZN39_INTERNAL_82830432_4_k_cu_7b6a8e98_27884cuda3std3__419piecewise_constructE,@object
	.size		_ZN39_INTERNAL_82830432_4_k_cu_7b6a8e98_27884cuda3std3__419piecewise_constructE,(_ZN39_INTERNAL_82830432_4_k_cu_7b6a8e98_27884cuda3std3__45__cpo4cendE - _ZN39_INTERNAL_82830432_4_k_cu_7b6a8e98_27884cuda3std3__419piecewise_constructE)
_ZN39_INTERNAL_82830432_4_k_cu_7b6a8e98_27884cuda3std3__419piecewise_constructE:
	.zero		1
	.type		_ZN39_INTERNAL_82830432_4_k_cu_7b6a8e98_27884cuda3std3__45__cpo4cendE,@object
	.size		_ZN39_INTERNAL_82830432_4_k_cu_7b6a8e98_27884cuda3std3__45__cpo4cendE,(_ZN39_INTERNAL_82830432_4_k_cu_7b6a8e98_27884cuda3std6ranges3__45__cpo4swapE - _ZN39_INTERNAL_82830432_4_k_cu_7b6a8e98_27884cuda3std3__45__cpo4cendE)
_ZN39_INTERNAL_82830432_4_k_cu_7b6a8e98_27884cuda3std3__45__cpo4cendE:
	.zero		1
	.type		_ZN39_INTERNAL_82830432_4_k_cu_7b6a8e98_27884cuda3std6ranges3__45__cpo4swapE,@object
	.size		_ZN39_INTERNAL_82830432_4_k_cu_7b6a8e98_27884cuda3std6ranges3__45__cpo4swapE,(.L_10 - _ZN39_INTERNAL_82830432_4_k_cu_7b6a8e98_27884cuda3std6ranges3__45__cpo4swapE)
_ZN39_INTERNAL_82830432_4_k_cu_7b6a8e98_27884cuda3std6ranges3__45__cpo4swapE:
	.zero		1
.L_10:


//--------------------- .nv.constant0._ZN7cutlass13device_kernelINS_4gemm6kernel13GemmUniversalIN4cute5tupleIJiiiiEEENS1_10collective13CollectiveMmaINS1_41MainloopSm100TmaUmmaWarpSpecializedSparseILi2ELi2ELi1ENS5_IJNS4_1CILi1EEESB_SB_EEEEENS5_IJNSA_ILi128EEENSA_ILi256EEESE_EEENS_6half_tENS5_IJNS4_6LayoutINS5_IJiNS5_IJNSA_ILi2EEEiEEEiEEENS5_IJlNS5_IJSB_SJ_EEElEEEEENSI_INS5_IJNS5_IJNS5_IJNSA_ILi8EEESJ_SP_EEEiEEENS5_IJNS5_IJNSA_ILi16EEESJ_NSA_ILi4EEEEEEiEEEiEEENS5_IJNS5_IJNS5_IJSE_SS_NSA_ILi2048EEEEEENSA_ILi16384EEEEEENS5_IJNS5_IJSB_NSA_ILi1024EEENSA_ILi32EEEEEElEEElEEEEEEEESH_NS5_IJlSB_lEEENS4_8TiledMMAINS4_8MMA_AtomIJNS4_27SM100_MMA_F16BF16_SS_SPARSEISH_SH_fLi128ELi256ELNS4_4UMMA5MajorE0ELS1D_0ELNS1C_7ScaleInE0ELS1E_0EEEEEENSI_ISC_NS5_IJNSA_ILi0EEES1H_S1H_EEEEENS5_IJNS4_10UnderscoreES1K_S1K_EEEEENS4_13SM90_TMA_LOADENS4_14ComposedLayoutINS4_7SwizzleILi3ELi4ELi3EEENS4_25smem_sparse_ptr_flag_bitsILi2ELi16EEENSI_INS5_IJNS5_IJSB_SP_EEENS5_IJSJ_NSA_ILi64EEEEEEEEENS5_IJNS5_IJS1H_SE_EEESM_EEEEEEEvNS4_8identityES1N_NS1O_IS1Q_NS4_18smem_ptr_flag_bitsILi16EEENSI_INS5_IJSP_S1U_EEENS5_IJS1U_SB_EEEEEEEvS21_EENS_8epilogue10collective18CollectiveEpilogueINS29_23Sm100TmaWarpSpecializedILi3ELi2ELi32ELb1ELb0EEEJSG_NS5_IJNSI_ISE_SB_EENSI_IS12_SB_EEEEEfNS5_IJSB_llEEEfS2H_NS29_6fusion15FusionCallbacksIS2D_NS2I_17LinearCombinationIffffLNS_15FloatRoundStyleE2EEESG_S2G_JEEENS4_5SM1004TMEM4LOAD26SM100_TMEM_LOAD_32dp32b32xES1N_NS1O_INS1P_ILi2ELi5ELi2EEENS22_ILi32EEENSI_INS5_IJS12_ST_EEENS5_IJSB_S12_EEEEEEENS4_39AutoVectorizingCopyWithAssumedAlignmentILi128EEENS4_14SM90_TMA_STOREES2X_S2Z_S2Z_EEEvvEEEEvNT_6ParamsE --------------------------
	.section	.nv.constant0._ZN7cutlass13device_kernelINS_4gemm6kernel13GemmUniversalIN4cute5tupleIJiiiiEEENS1_10collective13CollectiveMmaINS1_41MainloopSm100TmaUmmaWarpSpecializedSparseILi2ELi2ELi1ENS5_IJNS4_1CILi1EEESB_SB_EEEEENS5_IJNSA_ILi128EEENSA_ILi256EEESE_EEENS_6half_tENS5_IJNS4_6LayoutINS5_IJiNS5_IJNSA_ILi2EEEiEEEiEEENS5_IJlNS5_IJSB_SJ_EEElEEEEENSI_INS5_IJNS5_IJNS5_IJNSA_ILi8EEESJ_SP_EEEiEEENS5_IJNS5_IJNSA_ILi16EEESJ_NSA_ILi4EEEEEEiEEEiEEENS5_IJNS5_IJNS5_IJSE_SS_NSA_ILi2048EEEEEENSA_ILi16384EEEEEENS5_IJNS5_IJSB_NSA_ILi1024EEENSA_ILi32EEEEEElEEElEEEEEEEESH_NS5_IJlSB_lEEENS4_8TiledMMAINS4_8MMA_AtomIJNS4_27SM100_MMA_F16BF16_SS_SPARSEISH_SH_fLi128ELi256ELNS4_4UMMA5MajorE0ELS1D_0ELNS1C_7ScaleInE0ELS1E_0EEEEEENSI_ISC_NS5_IJNSA_ILi0EEES1H_S1H_EEEEENS5_IJNS4_10UnderscoreES1K_S1K_EEEEENS4_13SM90_TMA_LOADENS4_14ComposedLayoutINS4_7SwizzleILi3ELi4ELi3EEENS4_25smem_sparse_ptr_flag_bitsILi2ELi16EEENSI_INS5_IJNS5_IJSB_SP_EEENS5_IJSJ_NSA_ILi64EEEEEEEEENS5_IJNS5_IJS1H_SE_EEESM_EEEEEEEvNS4_8identityES1N_NS1O_IS1Q_NS4_18smem_ptr_flag_bitsILi16EEENSI_INS5_IJSP_S1U_EEENS5_IJS1U_SB_EEEEEEEvS21_EENS_8epilogue10collective18CollectiveEpilogueINS29_23Sm100TmaWarpSpecializedILi3ELi2ELi32ELb1ELb0EEEJSG_NS5_IJNSI_ISE_SB_EENSI_IS12_SB_EEEEEfNS5_IJSB_llEEEfS2H_NS29_6fusion15FusionCallbacksIS2D_NS2I_17LinearCombinationIffffLNS_15FloatRoundStyleE2EEESG_S2G_JEEENS4_5SM1004TMEM4LOAD26SM100_TMEM_LOAD_32dp32b32xES1N_NS1O_INS1P_ILi2ELi5ELi2EEENS22_ILi32EEENSI_INS5_IJS12_ST_EEENS5_IJSB_S12_EEEEEEENS4_39AutoVectorizingCopyWithAssumedAlignmentILi128EEENS4_14SM90_TMA_STOREES2X_S2Z_S2Z_EEEvvEEEEvNT_6ParamsE,"a",@progbits
	.sectionflags	@""
	.align	4
.nv.constant0._ZN7cutlass13device_kernelINS_4gemm6kernel13GemmUniversalIN4cute5tupleIJiiiiEEENS1_10collective13CollectiveMmaINS1_41MainloopSm100TmaUmmaWarpSpecializedSparseILi2ELi2ELi1ENS5_IJNS4_1CILi1EEESB_SB_EEEEENS5_IJNSA_ILi128EEENSA_ILi256EEESE_EEENS_6half_tENS5_IJNS4_6LayoutINS5_IJiNS5_IJNSA_ILi2EEEiEEEiEEENS5_IJlNS5_IJSB_SJ_EEElEEEEENSI_INS5_IJNS5_IJNS5_IJNSA_ILi8EEESJ_SP_EEEiEEENS5_IJNS5_IJNSA_ILi16EEESJ_NSA_ILi4EEEEEEiEEEiEEENS5_IJNS5_IJNS5_IJSE_SS_NSA_ILi2048EEEEEENSA_ILi16384EEEEEENS5_IJNS5_IJSB_NSA_ILi1024EEENSA_ILi32EEEEEElEEElEEEEEEEESH_NS5_IJlSB_lEEENS4_8TiledMMAINS4_8MMA_AtomIJNS4_27SM100_MMA_F16BF16_SS_SPARSEISH_SH_fLi128ELi256ELNS4_4UMMA5MajorE0ELS1D_0ELNS1C_7ScaleInE0ELS1E_0EEEEEENSI_ISC_NS5_IJNSA_ILi0EEES1H_S1H_EEEEENS5_IJNS4_10UnderscoreES1K_S1K_EEEEENS4_13SM90_TMA_LOADENS4_14ComposedLayoutINS4_7SwizzleILi3ELi4ELi3EEENS4_25smem_sparse_ptr_flag_bitsILi2ELi16EEENSI_INS5_IJNS5_IJSB_SP_EEENS5_IJSJ_NSA_ILi64EEEEEEEEENS5_IJNS5_IJS1H_SE_EEESM_EEEEEEEvNS4_8identityES1N_NS1O_IS1Q_NS4_18smem_ptr_flag_bitsILi16EEENSI_INS5_IJSP_S1U_EEENS5_IJS1U_SB_EEEEEEEvS21_EENS_8epilogue10collective18CollectiveEpilogueINS29_23Sm100TmaWarpSpecializedILi3ELi2ELi32ELb1ELb0EEEJSG_NS5_IJNSI_ISE_SB_EENSI_IS12_SB_EEEEEfNS5_IJSB_llEEEfS2H_NS29_6fusion15FusionCallbacksIS2D_NS2I_17LinearCombinationIffffLNS_15FloatRoundStyleE2EEESG_S2G_JEEENS4_5SM1004TMEM4LOAD26SM100_TMEM_LOAD_32dp32b32xES1N_NS1O_INS1P_ILi2ELi5ELi2EEENS22_ILi32EEENSI_INS5_IJS12_ST_EEENS5_IJSB_S12_EEEEEEENS4_39AutoVectorizingCopyWithAssumedAlignmentILi128EEENS4_14SM90_TMA_STOREES2X_S2Z_S2Z_EEEvvEEEEvNT_6ParamsE:
	.zero		3456


//--------------------- SYMBOLS --------------------------

	.type		.nv.reservedSmem.offset0,@object
	.size		.nv.reservedSmem.offset0,0x4
	.type		.nv.reservedSmem.cap,@object
	.size		.nv.reservedSmem.cap,0x4
	.type		__assertfail,@function
